	.headerflags	@"EF_CUDA_TEXMODE_UNIFIED EF_CUDA_64BIT_ADDRESS EF_CUDA_ACCELERATORS EF_CUDA_SM90 EF_CUDA_VIRTUAL_SM(EF_CUDA_SM90)"
	.elftype	@"ET_EXEC"


//--------------------- .nv.info                  --------------------------
	.section	.nv.info,"",@"SHT_CUDA_INFO"
	.align	4


	//----- nvinfo : EIATTR_REGCOUNT
	.align		4
        /*0000*/ 	.byte	0x04, 0x2f
        /*0002*/ 	.short	(.L_1 - .L_0)
	.align		4
.L_0:
        /*0004*/ 	.word	index@(triton_poi_fused_max_pool2d_with_indices_44)
        /*0008*/ 	.word	0x000000ac


	//----- nvinfo : EIATTR_MIN_STACK_SIZE
	.align		4
.L_1:
        /*000c*/ 	.byte	0x04, 0x12
        /*000e*/ 	.short	(.L_3 - .L_2)
	.align		4
.L_2:
        /*0010*/ 	.word	index@(triton_poi_fused_max_pool2d_with_indices_44)
        /*0014*/ 	.word	0x00000000


	//----- nvinfo : EIATTR_FRAME_SIZE
	.align		4
.L_3:
        /*0018*/ 	.byte	0x04, 0x11
        /*001a*/ 	.short	(.L_5 - .L_4)
	.align		4
.L_4:
        /*001c*/ 	.word	index@(triton_poi_fused_max_pool2d_with_indices_44)
        /*0020*/ 	.word	0x00000000


	//----- nvinfo : EIATTR_MIN_STACK_SIZE
	.align		4
.L_5:
        /*0024*/ 	.byte	0x04, 0x12
        /*0026*/ 	.short	(.L_7 - .L_6)
	.align		4
.L_6:
        /*0028*/ 	.word	index@(triton_poi_fused_max_pool2d_with_indices_44)
        /*002c*/ 	.word	0x00000000
.L_7:


//--------------------- .nv.info.triton_poi_fused_max_pool2d_with_indices_44 --------------------------
	.section	.nv.info.triton_poi_fused_max_pool2d_with_indices_44,"",@"SHT_CUDA_INFO"
	.sectionflags	@""
	.align	4


	//----- nvinfo : EIATTR_CUDA_API_VERSION
	.align		4
        /*0000*/ 	.byte	0x04, 0x37
        /*0002*/ 	.short	(.L_9 - .L_8)
.L_8:
        /*0004*/ 	.word	0x0000007c


	//----- nvinfo : EIATTR_KPARAM_INFO
	.align		4
.L_9:
        /*0008*/ 	.byte	0x04, 0x17
        /*000a*/ 	.short	(.L_11 - .L_10)
.L_10:
        /*000c*/ 	.word	0x00000000
        /*0010*/ 	.short	0x0004
        /*0012*/ 	.short	0x001c
        /*0014*/ 	.byte	0x00, 0xf0, 0x11, 0x00


	//----- nvinfo : EIATTR_KPARAM_INFO
	.align		4
.L_11:
        /*0018*/ 	.byte	0x04, 0x17
        /*001a*/ 	.short	(.L_13 - .L_12)
.L_12:
        /*001c*/ 	.word	0x00000000
        /*0020*/ 	.short	0x0003
        /*0022*/ 	.short	0x0018
        /*0024*/ 	.byte	0x00, 0xf0, 0x11, 0x00


	//----- nvinfo : EIATTR_KPARAM_INFO
	.align		4
.L_13:
        /*0028*/ 	.byte	0x04, 0x17
        /*002a*/ 	.short	(.L_15 - .L_14)
.L_14:
        /*002c*/ 	.word	0x00000000
        /*0030*/ 	.short	0x0002
        /*0032*/ 	.short	0x0010
        /*0034*/ 	.byte	0x00, 0xf4, 0x21, 0x00


	//----- nvinfo : EIATTR_KPARAM_INFO
	.align		4
.L_15:
        /*0038*/ 	.byte	0x04, 0x17
        /*003a*/ 	.short	(.L_17 - .L_16)
.L_16:
        /*003c*/ 	.word	0x00000000
        /*0040*/ 	.short	0x0001
        /*0042*/ 	.short	0x0008
        /*0044*/ 	.byte	0x00, 0xf4, 0x21, 0x00


	//----- nvinfo : EIATTR_KPARAM_INFO
	.align		4
.L_17:
        /*0048*/ 	.byte	0x04, 0x17
        /*004a*/ 	.short	(.L_19 - .L_18)
.L_18:
        /*004c*/ 	.word	0x00000000
        /*0050*/ 	.short	0x0000
        /*0052*/ 	.short	0x0000
        /*0054*/ 	.byte	0x00, 0xf4, 0x21, 0x00


	//----- nvinfo : EIATTR_SPARSE_MMA_MASK
	.align		4
.L_19:
        /*0058*/ 	.byte	0x03, 0x50
        /*005a*/ 	.short	0x0000


	//----- nvinfo : EIATTR_MAXREG_COUNT
	.align		4
        /*005c*/ 	.byte	0x03, 0x1b
        /*005e*/ 	.short	0x00ff


	//----- nvinfo : EIATTR_EXIT_INSTR_OFFSETS
	.align		4
        /*0060*/ 	.byte	0x04, 0x1c
        /*0062*/ 	.short	(.L_21 - .L_20)


	//   ....[0]....
.L_20:
        /*0064*/ 	.word	0x00005490


	//   ....[1]....
        /*0068*/ 	.word	0x000054b0


	//----- nvinfo : EIATTR_REQNTID
	.align		4
.L_21:
        /*006c*/ 	.byte	0x04, 0x10
        /*006e*/ 	.short	(.L_23 - .L_22)
.L_22:
        /*0070*/ 	.word	0x00000100
        /*0074*/ 	.word	0x00000001
        /*0078*/ 	.word	0x00000001


	//----- nvinfo : EIATTR_CBANK_PARAM_SIZE
	.align		4
.L_23:
        /*007c*/ 	.byte	0x03, 0x19
        /*007e*/ 	.short	0x0020


	//----- nvinfo : EIATTR_PARAM_CBANK
	.align		4
        /*0080*/ 	.byte	0x04, 0x0a
        /*0082*/ 	.short	(.L_25 - .L_24)
	.align		4
.L_24:
        /*0084*/ 	.word	index@(.nv.constant0.triton_poi_fused_max_pool2d_with_indices_44)
        /*0088*/ 	.short	0x0210
        /*008a*/ 	.short	0x0020


	//----- nvinfo : EIATTR_SW_WAR
	.align		4
.L_25:
        /*008c*/ 	.byte	0x04, 0x36
        /*008e*/ 	.short	(.L_27 - .L_26)
.L_26:
        /*0090*/ 	.word	0x00000008
.L_27:


//--------------------- .nv.callgraph             --------------------------
	.section	.nv.callgraph,"",@"SHT_CUDA_CALLGRAPH"
	.align	4
	.sectionentsize	8
	.align		4
        /*0000*/ 	.word	0x00000000
	.align		4
        /*0004*/ 	.word	0xffffffff
	.align		4
        /*0008*/ 	.word	0x00000000
	.align		4
        /*000c*/ 	.word	0xfffffffe
	.align		4
        /*0010*/ 	.word	0x00000000
	.align		4
        /*0014*/ 	.word	0xfffffffd
	.align		4
        /*0018*/ 	.word	0x00000000
	.align		4
        /*001c*/ 	.word	0xfffffffc


//--------------------- .text.triton_poi_fused_max_pool2d_with_indices_44 --------------------------
	.section	.text.triton_poi_fused_max_pool2d_with_indices_44,"ax",@progbits
	.sectionflags	@"SHF_BARRIERS=1"
	.align	128
        .global         triton_poi_fused_max_pool2d_with_indices_44
        .type           triton_poi_fused_max_pool2d_with_indices_44,@function
        .size           triton_poi_fused_max_pool2d_with_indices_44,(.L_x_1 - triton_poi_fused_max_pool2d_with_indices_44)
        .other          triton_poi_fused_max_pool2d_with_indices_44,@"STO_CUDA_ENTRY STV_DEFAULT"
triton_poi_fused_max_pool2d_with_indices_44:
.text.triton_poi_fused_max_pool2d_with_indices_44:
[----:B------:R-:W0:Y:S01]  /*0000*/  LDC R1, c[0x0][0x28] ;  /* 0x00000a00ff017b82 */ /* 0x000e220000000800 */
[----:B------:R-:W1:Y:S01]  /*0010*/  S2R R10, SR_TID.X ;  /* 0x00000000000a7919 */ /* 0x000e620000002100 */
[----:B------:R-:W-:-:S06]  /*0020*/  IMAD.MOV.U32 R2, RZ, RZ, RZ ;  /* 0x000000ffff027224 */ /* 0x000fcc00078e00ff */
[----:B------:R-:W2:Y:S01]  /*0030*/  LDC.64 R8, c[0x0][0x210] ;  /* 0x00008400ff087b82 */ /* 0x000ea20000000a00 */
[----:B------:R-:W-:Y:S01]  /*0040*/  CS2R R20, SRZ ;  /* 0x0000000000147805 */ /* 0x000fe2000001ff00 */
[----:B------:R-:W3:Y:S01]  /*0050*/  S2R R0, SR_CTAID.Y ;  /* 0x0000000000007919 */ /* 0x000ee20000002600 */
[----:B------:R-:W-:Y:S02]  /*0060*/  CS2R R22, SRZ ;  /* 0x0000000000167805 */ /* 0x000fe4000001ff00 */
[----:B------:R-:W-:Y:S02]  /*0070*/  CS2R R32, SRZ ;  /* 0x0000000000207805 */ /* 0x000fe4000001ff00 */
[----:B------:R-:W-:Y:S01]  /*0080*/  CS2R R34, SRZ ;  /* 0x0000000000227805 */ /* 0x000fe2000001ff00 */
[----:B------:R-:W4:Y:S01]  /*0090*/  S2R R6, SR_CTAID.X ;  /* 0x0000000000067919 */ /* 0x000f220000002500 */
[----:B------:R-:W-:Y:S01]  /*00a0*/  ULDC.64 UR6, c[0x0][0x208] ;  /* 0x0000820000067ab9 */ /* 0x000fe20000000a00 */
[----:B-1----:R-:W-:Y:S01]  /*00b0*/  SHF.R.U32.HI R3, RZ, 0x2, R10 ;  /* 0x00000002ff037819 */ /* 0x002fe2000001160a */
[----:B---3--:R-:W-:-:S03]  /*00c0*/  IMAD.SHL.U32 R0, R0, 0x40, RZ ;  /* 0x0000004000007824 */ /* 0x008fc600078e00ff */
[----:B------:R-:W-:-:S04]  /*00d0*/  SGXT.U32 R3, R3, 0x6 ;  /* 0x000000060303781a */ /* 0x000fc80000000000 */
[----:B------:R-:W-:-:S05]  /*00e0*/  LOP3.LUT R3, R0, R3, RZ, 0xfc, !PT ;  /* 0x0000000300037212 */ /* 0x000fca00078efcff */
[----:B------:R-:W-:-:S04]  /*00f0*/  IMAD.HI R4, R3, -0x6db6db6d, R2 ;  /* 0x9249249303047827 */ /* 0x000fc800078e0202 */
[----:B------:R-:W-:Y:S01]  /*0100*/  IMAD.HI R2, R3, 0x5397829d, RZ ;  /* 0x5397829d03027827 */ /* 0x000fe200078e02ff */
[----:B------:R-:W-:-:S04]  /*0110*/  SHF.R.U32.HI R5, RZ, 0x1f, R4 ;  /* 0x0000001fff057819 */ /* 0x000fc80000011604 */
[----:B------:R-:W-:Y:S01]  /*0120*/  LEA.HI.SX32 R5, R4, R5, 0x1d ;  /* 0x0000000504057211 */ /* 0x000fe200078feaff */
[----:B------:R-:W-:Y:S01]  /*0130*/  IMAD.MOV.U32 R4, RZ, RZ, RZ ;  /* 0x000000ffff047224 */ /* 0x000fe200078e00ff */
[----:B------:R-:W-:-:S03]  /*0140*/  SHF.R.U32.HI R7, RZ, 0x1f, R2 ;  /* 0x0000001fff077819 */ /* 0x000fc60000011602 */
[----:B------:R-:W-:Y:S01]  /*0150*/  IMAD.HI R4, R5, -0x6db6db6d, R4 ;  /* 0x9249249305047827 */ /* 0x000fe200078e0204 */
[----:B------:R-:W-:-:S03]  /*0160*/  LEA.HI.SX32 R11, R2, R7, 0x1a ;  /* 0x00000007020b7211 */ /* 0x000fc600078fd2ff */
[----:B------:R-:W-:Y:S01]  /*0170*/  IMAD R2, R5, -0xe, R3 ;  /* 0xfffffff205027824 */ /* 0x000fe200078e0203 */
[----:B------:R-:W-:-:S03]  /*0180*/  SHF.R.U32.HI R7, RZ, 0x1f, R4 ;  /* 0x0000001fff077819 */ /* 0x000fc60000011604 */
[----:B------:R-:W-:Y:S01]  /*0190*/  IMAD R17, R11, 0x1c2, R2 ;  /* 0x000001c20b117824 */ /* 0x000fe200078e0202 */
[----:B------:R-:W-:Y:S01]  /*01a0*/  LEA.HI R7, R4, R7, RZ, 0x1d ;  /* 0x0000000704077211 */ /* 0x000fe200078fe8ff */
[----:B----4-:R-:W-:Y:S02]  /*01b0*/  IMAD.SHL.U32 R11, R6, 0x40, RZ ;  /* 0x00000040060b7824 */ /* 0x010fe400078e00ff */
[----:B------:R-:W-:Y:S02]  /*01c0*/  IMAD.SHL.U32 R2, R10, 0x10, RZ ;  /* 0x000000100a027824 */ /* 0x000fe400078e00ff */
[----:B------:R-:W-:Y:S02]  /*01d0*/  IMAD R17, R17, 0x880, RZ ;  /* 0x0000088011117824 */ /* 0x000fe400078e02ff */
[----:B------:R-:W-:Y:S01]  /*01e0*/  IMAD R16, R7, -0xe, R5 ;  /* 0xfffffff207107824 */ /* 0x000fe200078e0205 */
[----:B------:R-:W-:Y:S01]  /*01f0*/  LOP3.LUT R2, R11, 0x30, R2, 0xf8, !PT ;  /* 0x000000300b027812 */ /* 0x000fe200078ef802 */
[----:B------:R-:W-:-:S03]  /*0200*/  VIADD R31, R17, 0x440 ;  /* 0x00000440111f7836 */ /* 0x000fc60000000000 */
[C---:B------:R-:W-:Y:S01]  /*0210*/  ISETP.GE.AND P0, PT, R2.reuse, 0x440, PT ;  /* 0x000004400200780c */ /* 0x040fe20003f06270 */
[C---:B------:R-:W-:Y:S02]  /*0220*/  IMAD.IADD R5, R2.reuse, 0x1, R17 ;  /* 0x0000000102057824 */ /* 0x040fe400078e0211 */
[----:B------:R-:W-:Y:S01]  /*0230*/  IMAD.IADD R7, R2, 0x1, R31 ;  /* 0x0000000102077824 */ /* 0x000fe200078e021f */
[----:B------:R-:W-:Y:S01]  /*0240*/  ISETP.LT.AND P0, PT, R3, 0x310, !P0 ;  /* 0x000003100300780c */ /* 0x000fe20004701270 */
[C---:B------:R-:W-:Y:S02]  /*0250*/  IMAD R5, R16.reuse, 0xff00, R5 ;  /* 0x0000ff0010057824 */ /* 0x040fe400078e0205 */
[----:B------:R-:W-:Y:S02]  /*0260*/  IMAD R7, R16, 0xff00, R7 ;  /* 0x0000ff0010077824 */ /* 0x000fe400078e0207 */
[----:B--2---:R-:W-:-:S04]  /*0270*/  IMAD.WIDE R4, R5, 0x4, R8 ;  /* 0x0000000405047825 */ /* 0x004fc800078e0208 */
[----:B------:R-:W-:-:S04]  /*0280*/  IMAD.WIDE R6, R7, 0x4, R8 ;  /* 0x0000000407067825 */ /* 0x000fc800078e0208 */
[----:B------:R1:W2:Y:S01]  /*0290*/  @P0 LDG.E.EL.128 R20, desc[UR6][R4.64] ;  /* 0x0000000604140981 */ /* 0x0002a2000c2e1d00 */
[----:B------:R-:W-:-:S03]  /*02a0*/  VIADD R39, R17, 0x880 ;  /* 0x0000088011277836 */ /* 0x000fc60000000000 */
[----:B------:R-:W2:Y:S01]  /*02b0*/  @P0 LDG.E.EL.128 R32, desc[UR6][R6.64] ;  /* 0x0000000606200981 */ /* 0x000ea2000c2e1d00 */
[----:B------:R-:W-:Y:S01]  /*02c0*/  IMAD.IADD R13, R2, 0x1, R39 ;  /* 0x00000001020d7824 */ /* 0x000fe200078e0227 */
[----:B------:R-:W-:Y:S02]  /*02d0*/  CS2R R24, SRZ ;  /* 0x0000000000187805 */ /* 0x000fe4000001ff00 */
[----:B------:R-:W-:Y:S01]  /*02e0*/  CS2R R26, SRZ ;  /* 0x00000000001a7805 */ /* 0x000fe2000001ff00 */
[----:B------:R-:W-:-:S04]  /*02f0*/  IMAD R13, R16, 0xff00, R13 ;  /* 0x0000ff00100d7824 */ /* 0x000fc800078e020d */
[----:B------:R-:W-:-:S05]  /*0300*/  IMAD.WIDE R12, R13, 0x4, R8 ;  /* 0x000000040d0c7825 */ /* 0x000fca00078e0208 */
[----:B------:R3:W4:Y:S01]  /*0310*/  @P0 LDG.E.EL.128 R24, desc[UR6][R12.64] ;  /* 0x000000060c180981 */ /* 0x000722000c2e1d00 */
[----:B------:R-:W-:Y:S01]  /*0320*/  VIADD R41, R17, 0x7f80 ;  /* 0x00007f8011297836 */ /* 0x000fe20000000000 */
[----:B------:R-:W-:-:S03]  /*0330*/  CS2R R14, SRZ ;  /* 0x00000000000e7805 */ /* 0x000fc6000001ff00 */
[----:B-1----:R-:W-:-:S04]  /*0340*/  IMAD.IADD R5, R2, 0x1, R41 ;  /* 0x0000000102057824 */ /* 0x002fc800078e0229 */
[----:B------:R-:W-:Y:S01]  /*0350*/  IMAD R5, R16, 0xff00, R5 ;  /* 0x0000ff0010057824 */ /* 0x000fe200078e0205 */
[----:B---3--:R-:W-:-:S03]  /*0360*/  CS2R R12, SRZ ;  /* 0x00000000000c7805 */ /* 0x008fc6000001ff00 */
[----:B------:R-:W-:-:S05]  /*0370*/  IMAD.WIDE R4, R5, 0x4, R8 ;  /* 0x0000000405047825 */ /* 0x000fca00078e0208 */
[----:B------:R1:W3:Y:S01]  /*0380*/  @P0 LDG.E.EL.128 R12, desc[UR6][R4.64] ;  /* 0x00000006040c0981 */ /* 0x0002e2000c2e1d00 */
[----:B------:R-:W-:-:S04]  /*0390*/  VIADD R37, R17, 0x83c0 ;  /* 0x000083c011257836 */ /* 0x000fc80000000000 */
[----:B-1----:R-:W-:-:S04]  /*03a0*/  IMAD.IADD R5, R2, 0x1, R37 ;  /* 0x0000000102057824 */ /* 0x002fc800078e0225 */
[----:B------:R-:W-:-:S04]  /*03b0*/  IMAD R5, R16, 0xff00, R5 ;  /* 0x0000ff0010057824 */ /* 0x000fc800078e0205 */
[----:B------:R-:W-:Y:S01]  /*03c0*/  IMAD.WIDE R4, R5, 0x4, R8 ;  /* 0x0000000405047825 */ /* 0x000fe200078e0208 */
[----:B--2---:R-:W-:Y:S02]  /*03d0*/  FSETP.GT.AND P6, PT, R35, R23, PT ;  /* 0x000000172300720b */ /* 0x004fe40003fc4000 */
[----:B------:R-:W-:Y:S02]  /*03e0*/  FSETP.GT.AND P5, PT, R33, R21, PT ;  /* 0x000000152100720b */ /* 0x000fe40003fa4000 */
[----:B------:R-:W-:Y:S02]  /*03f0*/  FSETP.NAN.AND P1, PT, R35, R35, PT ;  /* 0x000000232300720b */ /* 0x000fe40003f28000 */
[----:B------:R-:W-:Y:S02]  /*0400*/  FSETP.GT.AND P3, PT, R32, R20, PT ;  /* 0x000000142000720b */ /* 0x000fe40003f64000 */
[----:B------:R-:W-:Y:S02]  /*0410*/  FSETP.GT.AND P4, PT, R34, R22, PT ;  /* 0x000000162200720b */ /* 0x000fe40003f84000 */
[----:B------:R-:W-:-:S02]  /*0420*/  FSETP.NAN.AND P2, PT, R32, R32, PT ;  /* 0x000000202000720b */ /* 0x000fc40003f48000 */
[----:B------:R-:W-:Y:S02]  /*0430*/  P2R R47, PR, RZ, 0x8 ;  /* 0x00000008ff2f7803 */ /* 0x000fe40000000000 */
[----:B------:R-:W-:Y:S02]  /*0440*/  @!P6 SEL R35, R35, R23, P1 ;  /* 0x000000172323e207 */ /* 0x000fe40000800000 */
[----:B------:R-:W-:Y:S01]  /*0450*/  FSETP.NAN.AND P1, PT, R33, R33, PT ;  /* 0x000000212100720b */ /* 0x000fe20003f28000 */
[----:B------:R-:W-:Y:S01]  /*0460*/  VIADD R19, R17, 0x10340 ;  /* 0x0001034011137836 */ /* 0x000fe20000000000 */
[----:B------:R-:W-:Y:S02]  /*0470*/  CS2R R6, SRZ ;  /* 0x0000000000067805 */ /* 0x000fe4000001ff00 */
[----:B------:R-:W-:Y:S02]  /*0480*/  @!P3 SEL R32, R32, R20, P2 ;  /* 0x000000142020b207 */ /* 0x000fe40001000000 */
[----:B------:R-:W-:-:S02]  /*0490*/  @!P5 SEL R33, R33, R21, P1 ;  /* 0x000000152121d207 */ /* 0x000fc40000800000 */
[C---:B------:R-:W-:Y:S02]  /*04a0*/  FSETP.NAN.AND P1, PT, R34.reuse, R34, PT ;  /* 0x000000222200720b */ /* 0x040fe40003f28000 */
[----:B------:R-:W-:Y:S02]  /*04b0*/  CS2R R20, SRZ ;  /* 0x0000000000147805 */ /* 0x000fe4000001ff00 */
[-C--:B----4-:R-:W-:Y:S02]  /*04c0*/  FSETP.GEU.AND P3, PT, R35, R27.reuse, PT ;  /* 0x0000001b2300720b */ /* 0x090fe40003f6e000 */
[----:B------:R-:W-:Y:S02]  /*04d0*/  @!P4 SEL R34, R34, R22, P1 ;  /* 0x000000162222c207 */ /* 0x000fe40000800000 */
[----:B------:R-:W-:Y:S02]  /*04e0*/  CS2R R22, SRZ ;  /* 0x0000000000167805 */ /* 0x000fe4000001ff00 */
[----:B------:R-:W-:-:S02]  /*04f0*/  FSETP.NAN.AND P1, PT, R27, R27, PT ;  /* 0x0000001b1b00720b */ /* 0x000fc40003f28000 */
[-C--:B------:R-:W-:Y:S02]  /*0500*/  FSETP.GEU.AND P2, PT, R34, R26.reuse, PT ;  /* 0x0000001a2200720b */ /* 0x080fe40003f4e000 */
[C---:B------:R-:W-:Y:S01]  /*0510*/  LOP3.LUT R18, R2.reuse, 0x4, RZ, 0xfc, !PT ;  /* 0x0000000402127812 */ /* 0x040fe200078efcff */
[----:B------:R1:W2:Y:S01]  /*0520*/  @P0 LDG.E.EL.128 R20, desc[UR6][R4.64] ;  /* 0x0000000604140981 */ /* 0x0002a2000c2e1d00 */
[----:B------:R-:W-:Y:S02]  /*0530*/  P2R R57, PR, RZ, 0x4 ;  /* 0x00000004ff397803 */ /* 0x000fe40000000000 */
[----:B------:R-:W-:Y:S02]  /*0540*/  LOP3.LUT R36, R2, 0x8, RZ, 0xfc, !PT ;  /* 0x0000000802247812 */ /* 0x000fe400078efcff */
[----:B------:R-:W-:Y:S02]  /*0550*/  @P3 SEL R27, R27, R35, P1 ;  /* 0x000000231b1b3207 */ /* 0x000fe40000800000 */
[----:B------:R-:W-:-:S02]  /*0560*/  FSETP.NAN.AND P1, PT, R26, R26, PT ;  /* 0x0000001a1a00720b */ /* 0x000fc40003f28000 */
[----:B------:R-:W-:Y:S02]  /*0570*/  LOP3.LUT R38, R2, 0xc, RZ, 0xfc, !PT ;  /* 0x0000000c02267812 */ /* 0x000fe400078efcff */
[----:B------:R-:W-:Y:S02]  /*0580*/  @P2 SEL R26, R26, R34, P1 ;  /* 0x000000221a1a2207 */ /* 0x000fe40000800000 */
[-C--:B------:R-:W-:Y:S02]  /*0590*/  FSETP.GEU.AND P2, PT, R33, R25.reuse, PT ;  /* 0x000000192100720b */ /* 0x080fe40003f4e000 */
[----:B------:R-:W-:Y:S02]  /*05a0*/  FSETP.NAN.AND P1, PT, R25, R25, PT ;  /* 0x000000191900720b */ /* 0x000fe40003f28000 */
[----:B------:R-:W-:Y:S02]  /*05b0*/  P2R R56, PR, RZ, 0x4 ;  /* 0x00000004ff387803 */ /* 0x000fe40000000000 */
[----:B------:R-:W-:-:S02]  /*05c0*/  P2R R55, PR, RZ, 0x8 ;  /* 0x00000008ff377803 */ /* 0x000fc40000000000 */
[----:B------:R-:W-:Y:S02]  /*05d0*/  P2R R50, PR, RZ, 0x10 ;  /* 0x00000010ff327803 */ /* 0x000fe40000000000 */
[----:B------:R-:W-:Y:S02]  /*05e0*/  P2R R46, PR, RZ, 0x20 ;  /* 0x00000020ff2e7803 */ /* 0x000fe40000000000 */
[----:B------:R-:W-:Y:S02]  /*05f0*/  P2R R48, PR, RZ, 0x40 ;  /* 0x00000040ff307803 */ /* 0x000fe40000000000 */
[----:B------:R-:W-:Y:S02]  /*0600*/  @P2 SEL R25, R25, R33, P1 ;  /* 0x0000002119192207 */ /* 0x000fe40000800000 */
[-C--:B------:R-:W-:Y:S02]  /*0610*/  FSETP.GEU.AND P2, PT, R32, R24.reuse, PT ;  /* 0x000000182000720b */ /* 0x080fe40003f4e000 */
[----:B------:R-:W-:-:S02]  /*0620*/  FSETP.NAN.AND P1, PT, R24, R24, PT ;  /* 0x000000181800720b */ /* 0x000fc40003f28000 */
[----:B------:R-:W-:-:S09]  /*0630*/  P2R R54, PR, RZ, 0x4 ;  /* 0x00000004ff367803 */ /* 0x000fd20000000000 */
[----:B------:R-:W-:-:S04]  /*0640*/  @P2 SEL R24, R24, R32, P1 ;  /* 0x0000002018182207 */ /* 0x000fc80000800000 */
[-C--:B---3--:R-:W-:Y:S02]  /*0650*/  FSETP.GEU.AND P2, PT, R24, R12.reuse, PT ;  /* 0x0000000c1800720b */ /* 0x088fe40003f4e000 */
[----:B------:R-:W-:Y:S02]  /*0660*/  FSETP.NAN.AND P1, PT, R12, R12, PT ;  /* 0x0000000c0c00720b */ /* 0x000fe40003f28000 */
[----:B------:R-:W-:-:S09]  /*0670*/  P2R R52, PR, RZ, 0x4 ;  /* 0x00000004ff347803 */ /* 0x000fd20000000000 */
[----:B------:R-:W-:Y:S02]  /*0680*/  @P2 SEL R12, R12, R24, P1 ;  /* 0x000000180c0c2207 */ /* 0x000fe40000800000 */
[-C--:B------:R-:W-:Y:S02]  /*0690*/  FSETP.GEU.AND P2, PT, R25, R13.reuse, PT ;  /* 0x0000000d1900720b */ /* 0x080fe40003f4e000 */
        /* <DEDUP_REMOVED lines=10> */
[----:B------:R-:W-:Y:S01]  /*0740*/  @P2 SEL R15, R15, R27, P1 ;  /* 0x0000001b0f0f2207 */ /* 0x000fe20000800000 */
[----:B------:R-:W-:-:S04]  /*0750*/  VIADD R35, R17, 0x8800 ;  /* 0x0000880011237836 */ /* 0x000fc80000000000 */
[----:B-1----:R-:W-:-:S04]  /*0760*/  IMAD.IADD R5, R2, 0x1, R35 ;  /* 0x0000000102057824 */ /* 0x002fc800078e0223 */
[----:B------:R-:W-:-:S04]  /*0770*/  IMAD R5, R16, 0xff00, R5 ;  /* 0x0000ff0010057824 */ /* 0x000fc800078e0205 */
[----:B------:R-:W-:Y:S01]  /*0780*/  IMAD.WIDE R4, R5, 0x4, R8 ;  /* 0x0000000405047825 */ /* 0x000fe200078e0208 */
[-C--:B--2---:R-:W-:Y:S02]  /*0790*/  FSETP.GEU.AND P2, PT, R15, R23.reuse, PT ;  /* 0x000000170f00720b */ /* 0x084fe40003f4e000 */
        /* <DEDUP_REMOVED lines=13> */
[----:B------:R-:W-:-:S09]  /*0870*/  CS2R R14, SRZ ;  /* 0x00000000000e7805 */ /* 0x000fd2000001ff00 */
[----:B------:R-:W-:Y:S02]  /*0880*/  @P2 SEL R20, R20, R12, P1 ;  /* 0x0000000c14142207 */ /* 0x000fe40000800000 */
[----:B------:R-:W-:-:S06]  /*0890*/  CS2R R12, SRZ ;  /* 0x00000000000c7805 */ /* 0x000fcc000001ff00 */
[----:B------:R1:W2:Y:S01]  /*08a0*/  @P0 LDG.E.EL.128 R12, desc[UR6][R4.64] ;  /* 0x00000006040c0981 */ /* 0x0002a2000c2e1d00 */
[----:B------:R-:W-:Y:S01]  /*08b0*/  P2R R58, PR, RZ, 0x4 ;  /* 0x00000004ff3a7803 */ /* 0x000fe20000000000 */
        /* <DEDUP_REMOVED lines=23> */
[----:B-1----:R-:W-:Y:S01]  /*0a30*/  IMAD.IADD R5, R2, 0x1, R19 ;  /* 0x0000000102057824 */ /* 0x002fe200078e0213 */
        /* <DEDUP_REMOVED lines=12> */
[-C--:B------:R-:W-:Y:S01]  /*0b00*/  FSETP.GEU.AND P2, PT, R12, R20.reuse, PT ;  /* 0x000000140c00720b */ /* 0x080fe20003f4e000 */
[----:B------:R-:W-:Y:S01]  /*0b10*/  IMAD R13, R16, 0xff00, R5 ;  /* 0x0000ff00100d7824 */ /* 0x000fe200078e0205 */
[----:B------:R-:W-:Y:S02]  /*0b20*/  FSETP.NAN.AND P1, PT, R20, R20, PT ;  /* 0x000000141400720b */ /* 0x000fe40003f28000 */
[----:B------:R-:W-:-:S09]  /*0b30*/  CS2R R4, SRZ ;  /* 0x0000000000047805 */ /* 0x000fd2000001ff00 */
[----:B------:R-:W-:Y:S01]  /*0b40*/  @P2 SEL R20, R20, R12, P1 ;  /* 0x0000000c14142207 */ /* 0x000fe20000800000 */
[----:B------:R-:W-:-:S05]  /*0b50*/  IMAD.WIDE R12, R13, 0x4, R8 ;  /* 0x000000040d0c7825 */ /* 0x000fca00078e0208 */
[----:B------:R1:W2:Y:S01]  /*0b60*/  @P0 LDG.E.EL.128 R4, desc[UR6][R12.64] ;  /* 0x000000060c040981 */ /* 0x0002a2000c2e1d00 */
[----:B------:R-:W-:Y:S01]  /*0b70*/  P2R R67, PR, RZ, 0x4 ;  /* 0x00000004ff437803 */ /* 0x000fe20000000000 */
[----:B------:R-:W-:Y:S01]  /*0b80*/  IMAD.IADD R15, R18, 0x1, R17 ;  /* 0x00000001120f7824 */ /* 0x000fe200078e0211 */
[----:B------:R-:W-:Y:S02]  /*0b90*/  CS2R R24, SRZ ;  /* 0x0000000000187805 */ /* 0x000fe4000001ff00 */
[----:B------:R-:W-:Y:S02]  /*0ba0*/  CS2R R26, SRZ ;  /* 0x00000000001a7805 */ /* 0x000fe4000001ff00 */
[----:B-1----:R-:W-:Y:S02]  /*0bb0*/  CS2R R12, SRZ ;  /* 0x00000000000c7805 */ /* 0x002fe4000001ff00 */
[-C--:B--2---:R-:W-:Y:S02]  /*0bc0*/  FSETP.GEU.AND P2, PT, R20, R4.reuse, PT ;  /* 0x000000041400720b */ /* 0x084fe40003f4e000 */
[----:B------:R-:W-:-:S02]  /*0bd0*/  FSETP.NAN.AND P1, PT, R4, R4, PT ;  /* 0x000000040400720b */ /* 0x000fc40003f28000 */
        /* <DEDUP_REMOVED lines=11> */
[----:B------:R-:W-:Y:S01]  /*0c90*/  FSETP.NAN.AND P1, PT, R7, R7, PT ;  /* 0x000000070700720b */ /* 0x000fe20003f28000 */
[----:B------:R-:W-:Y:S01]  /*0ca0*/  IMAD R21, R16, 0xff00, R15 ;  /* 0x0000ff0010157824 */ /* 0x000fe200078e020f */
[----:B------:R-:W-:-:S09]  /*0cb0*/  CS2R R14, SRZ ;  /* 0x00000000000e7805 */ /* 0x000fd2000001ff00 */
[----:B------:R-:W-:Y:S01]  /*0cc0*/  @P2 SEL R7, R7, R23, P1 ;  /* 0x0000001707072207 */ /* 0x000fe20000800000 */
[----:B------:R-:W-:-:S04]  /*0cd0*/  IMAD.IADD R23, R18, 0x1, R31 ;  /* 0x0000000112177824 */ /* 0x000fc800078e021f */
[----:B------:R-:W-:Y:S02]  /*0ce0*/  IMAD R23, R16, 0xff00, R23 ;  /* 0x0000ff0010177824 */ /* 0x000fe400078e0217 */
[----:B------:R-:W-:-:S04]  /*0cf0*/  IMAD.WIDE R20, R21, 0x4, R8 ;  /* 0x0000000415147825 */ /* 0x000fc800078e0208 */
[----:B------:R-:W-:Y:S01]  /*0d00*/  IMAD.WIDE R22, R23, 0x4, R8 ;  /* 0x0000000417167825 */ /* 0x000fe200078e0208 */
[----:B------:R1:W2:Y:S04]  /*0d10*/  @P0 LDG.E.EL.128 R24, desc[UR6][R20.64] ;  /* 0x0000000614180981 */ /* 0x0002a8000c2e1d00 */
[----:B------:R3:W2:Y:S01]  /*0d20*/  @P0 LDG.E.EL.128 R12, desc[UR6][R22.64] ;  /* 0x00000006160c0981 */ /* 0x0006a2000c2e1d00 */
[----:B------:R-:W-:Y:S01]  /*0d30*/  P2R R70, PR, RZ, 0x4 ;  /* 0x00000004ff467803 */ /* 0x000fe20000000000 */
[----:B-1----:R-:W-:Y:S01]  /*0d40*/  IMAD.IADD R21, R18, 0x1, R39 ;  /* 0x0000000112157824 */ /* 0x002fe200078e0227 */
[----:B---3--:R-:W-:Y:S02]  /*0d50*/  CS2R R22, SRZ ;  /* 0x0000000000167805 */ /* 0x008fe4000001ff00 */
[----:B--2---:R-:W-:-:S02]  /*0d60*/  FSETP.GT.AND P2, PT, R12, R24, PT ;  /* 0x000000180c00720b */ /* 0x004fc40003f44000 */
[----:B------:R-:W-:Y:S02]  /*0d70*/  FSETP.NAN.AND P1, PT, R12, R12, PT ;  /* 0x0000000c0c00720b */ /* 0x000fe40003f28000 */
[----:B------:R-:W-:-:S09]  /*0d80*/  P2R R74, PR, RZ, 0x4 ;  /* 0x00000004ff4a7803 */ /* 0x000fd20000000000 */
[----:B------:R-:W-:Y:S02]  /*0d90*/  @!P2 SEL R12, R12, R24, P1 ;  /* 0x000000180c0ca207 */ /* 0x000fe40000800000 */
[C---:B------:R-:W-:Y:S02]  /*0da0*/  FSETP.GT.AND P2, PT, R13.reuse, R25, PT ;  /* 0x000000190d00720b */ /* 0x040fe40003f44000 */
[----:B------:R-:W-:-:S11]  /*0db0*/  FSETP.NAN.AND P1, PT, R13, R13, PT ;  /* 0x0000000d0d00720b */ /* 0x000fd60003f28000 */
[----:B------:R-:W-:Y:S01]  /*0dc0*/  @!P2 SEL R13, R13, R25, P1 ;  /* 0x000000190d0da207 */ /* 0x000fe20000800000 */
[----:B------:R-:W-:Y:S01]  /*0dd0*/  IMAD R25, R16, 0xff00, R21 ;  /* 0x0000ff0010197824 */ /* 0x000fe200078e0215 */
[----:B------:R-:W-:-:S03]  /*0de0*/  CS2R R20, SRZ ;  /* 0x0000000000147805 */ /* 0x000fc6000001ff00 */
[----:B------:R-:W-:-:S05]  /*0df0*/  IMAD.WIDE R24, R25, 0x4, R8 ;  /* 0x0000000419187825 */ /* 0x000fca00078e0208 */
[----:B------:R-:W2:Y:S01]  /*0e00*/  @P0 LDG.E.EL.128 R20, desc[UR6][R24.64] ;  /* 0x0000000618140981 */ /* 0x000ea2000c2e1d00 */
[----:B------:R-:W-:Y:S02]  /*0e10*/  P2R R75, PR, RZ, 0x4 ;  /* 0x00000004ff4b7803 */ /* 0x000fe40000000000 */
[C---:B------:R-:W-:Y:S02]  /*0e20*/  FSETP.GT.AND P2, PT, R14.reuse, R26, PT ;  /* 0x0000001a0e00720b */ /* 0x040fe40003f44000 */
[----:B------:R-:W-:Y:S02]  /*0e30*/  FSETP.NAN.AND P1, PT, R14, R14, PT ;  /* 0x0000000e0e00720b */ /* 0x000fe40003f28000 */
[----:B------:R-:W-:-:S09]  /*0e40*/  P2R R76, PR, RZ, 0x4 ;  /* 0x00000004ff4c7803 */ /* 0x000fd20000000000 */
[----:B------:R-:W-:Y:S02]  /*0e50*/  @!P2 SEL R14, R14, R26, P1 ;  /* 0x0000001a0e0ea207 */ /* 0x000fe40000800000 */
[C---:B------:R-:W-:Y:S02]  /*0e60*/  FSETP.GT.AND P2, PT, R15.reuse, R27, PT ;  /* 0x0000001b0f00720b */ /* 0x040fe40003f44000 */
[----:B------:R-:W-:Y:S02]  /*0e70*/  FSETP.NAN.AND P1, PT, R15, R15, PT ;  /* 0x0000000f0f00720b */ /* 0x000fe40003f28000 */
[----:B------:R-:W-:-:S09]  /*0e80*/  P2R R77, PR, RZ, 0x4 ;  /* 0x00000004ff4d7803 */ /* 0x000fd20000000000 */
[----:B------:R-:W-:-:S04]  /*0e90*/  @!P2 SEL R15, R15, R27, P1 ;  /* 0x0000001b0f0fa207 */ /* 0x000fc80000800000 */
        /* <DEDUP_REMOVED lines=13> */
[----:B------:R-:W-:Y:S01]  /*0f70*/  IMAD.IADD R13, R18, 0x1, R41 ;  /* 0x00000001120d7824 */ /* 0x000fe200078e0229 */
[----:B------:R-:W-:-:S03]  /*0f80*/  FSETP.NAN.AND P1, PT, R20, R20, PT ;  /* 0x000000141400720b */ /* 0x000fc60003f28000 */
[----:B------:R-:W-:Y:S01]  /*0f90*/  IMAD R25, R16, 0xff00, R13 ;  /* 0x0000ff0010197824 */ /* 0x000fe200078e020d */
[----:B------:R-:W-:-:S03]  /*0fa0*/  CS2R R14, SRZ ;  /* 0x00000000000e7805 */ /* 0x000fc6000001ff00 */
[----:B------:R-:W-:-:S04]  /*0fb0*/  IMAD.WIDE R24, R25, 0x4, R8 ;  /* 0x0000000419187825 */ /* 0x000fc800078e0208 */
[----:B------:R-:W-:Y:S02]  /*0fc0*/  @P2 SEL R20, R20, R12, P1 ;  /* 0x0000000c14142207 */ /* 0x000fe40000800000 */
[----:B------:R-:W-:-:S06]  /*0fd0*/  CS2R R12, SRZ ;  /* 0x00000000000c7805 */ /* 0x000fcc000001ff00 */
[----:B------:R-:W2:Y:S01]  /*0fe0*/  @P0 LDG.E.EL.128 R12, desc[UR6][R24.64] ;  /* 0x00000006180c0981 */ /* 0x000ea2000c2e1d00 */
[----:B------:R-:W-:Y:S02]  /*0ff0*/  P2R R79, PR, RZ, 0x4 ;  /* 0x00000004ff4f7803 */ /* 0x000fe40000000000 */
        /* <DEDUP_REMOVED lines=10> */
[----:B------:R-:W-:Y:S01]  /*10a0*/  P2R R84, PR, RZ, 0x4 ;  /* 0x00000004ff547803 */ /* 0x000fe20000000000 */
[----:B------:R-:W-:-:S08]  /*10b0*/  IMAD.IADD R21, R18, 0x1, R37 ;  /* 0x0000000112157824 */ /* 0x000fd000078e0225 */
[----:B------:R-:W-:Y:S02]  /*10c0*/  @P2 SEL R14, R14, R22, P1 ;  /* 0x000000160e0e2207 */ /* 0x000fe40000800000 */
[-C--:B------:R-:W-:Y:S02]  /*10d0*/  FSETP.GEU.AND P2, PT, R23, R15.reuse, PT ;  /* 0x0000000f1700720b */ /* 0x080fe40003f4e000 */
[----:B------:R-:W-:Y:S01]  /*10e0*/  FSETP.NAN.AND P1, PT, R15, R15, PT ;  /* 0x0000000f0f00720b */ /* 0x000fe20003f28000 */
[----:B------:R-:W-:Y:S01]  /*10f0*/  IMAD R25, R16, 0xff00, R21 ;  /* 0x0000ff0010197824 */ /* 0x000fe200078e0215 */
[----:B------:R-:W-:-:S03]  /*1100*/  CS2R R20, SRZ ;  /* 0x0000000000147805 */ /* 0x000fc6000001ff00 */
[----:B------:R-:W-:-:S06]  /*1110*/  IMAD.WIDE R24, R25, 0x4, R8 ;  /* 0x0000000419187825 */ /* 0x000fcc00078e0208 */
        /* <DEDUP_REMOVED lines=68> */
[----:B------:R1:W2:Y:S01]  /*1560*/  @P0 LDG.E.EL.128 R12, desc[UR6][R24.64] ;  /* 0x00000006180c0981 */ /* 0x0002a2000c2e1d00 */
[----:B------:R-:W-:Y:S01]  /*1570*/  P2R R97, PR, RZ, 0x4 ;  /* 0x00000004ff617803 */ /* 0x000fe20000000000 */
[----:B------:R-:W-:Y:S01]  /*1580*/  IMAD.IADD R43, R36, 0x1, R31 ;  /* 0x00000001242b7824 */ /* 0x000fe200078e021f */
[----:B------:R-:W-:-:S03]  /*1590*/  CS2R R26, SRZ ;  /* 0x00000000001a7805 */ /* 0x000fc6000001ff00 */
[----:B------:R-:W-:Y:S01]  /*15a0*/  IMAD R43, R16, 0xff00, R43 ;  /* 0x0000ff00102b7824 */ /* 0x000fe200078e022b */
[----:B-1----:R-:W-:-:S03]  /*15b0*/  CS2R R24, SRZ ;  /* 0x0000000000187805 */ /* 0x002fc6000001ff00 */
        /* <DEDUP_REMOVED lines=16> */
[----:B------:R-:W-:Y:S01]  /*16c0*/  @P2 SEL R15, R15, R23, P1 ;  /* 0x000000170f0f2207 */ /* 0x000fe20000800000 */
[----:B------:R-:W-:-:S04]  /*16d0*/  IMAD.IADD R23, R36, 0x1, R17 ;  /* 0x0000000124177824 */ /* 0x000fc800078e0211 */
[----:B------:R-:W-:Y:S01]  /*16e0*/  IMAD R29, R16, 0xff00, R23 ;  /* 0x0000ff00101d7824 */ /* 0x000fe200078e0217 */
[----:B------:R-:W-:-:S03]  /*16f0*/  CS2R R22, SRZ ;  /* 0x0000000000167805 */ /* 0x000fc6000001ff00 */
[----:B------:R-:W-:-:S03]  /*1700*/  IMAD.WIDE R28, R29, 0x4, R8 ;  /* 0x000000041d1c7825 */ /* 0x000fc600078e0208 */
[----:B------:R-:W2:Y:S04]  /*1710*/  @P0 LDG.E.EL.128 R20, desc[UR6][R42.64] ;  /* 0x000000062a140981 */ /* 0x000ea8000c2e1d00 */
[----:B------:R-:W2:Y:S01]  /*1720*/  @P0 LDG.E.EL.128 R24, desc[UR6][R28.64] ;  /* 0x000000061c180981 */ /* 0x000ea2000c2e1d00 */
[----:B------:R-:W-:Y:S02]  /*1730*/  P2R R101, PR, RZ, 0x4 ;  /* 0x00000004ff657803 */ /* 0x000fe40000000000 */
[C---:B--2---:R-:W-:Y:S02]  /*1740*/  FSETP.GT.AND P2, PT, R20.reuse, R24, PT ;  /* 0x000000181400720b */ /* 0x044fe40003f44000 */
[----:B------:R-:W-:Y:S02]  /*1750*/  FSETP.NAN.AND P1, PT, R20, R20, PT ;  /* 0x000000141400720b */ /* 0x000fe40003f28000 */
[----:B------:R-:W-:-:S09]  /*1760*/  P2R R113, PR, RZ, 0x4 ;  /* 0x00000004ff717803 */ /* 0x000fd20000000000 */
[----:B------:R-:W-:Y:S02]  /*1770*/  @!P2 SEL R20, R20, R24, P1 ;  /* 0x000000181414a207 */ /* 0x000fe40000800000 */
[C---:B------:R-:W-:Y:S02]  /*1780*/  FSETP.GT.AND P2, PT, R21.reuse, R25, PT ;  /* 0x000000191500720b */ /* 0x040fe40003f44000 */
[----:B------:R-:W-:Y:S02]  /*1790*/  FSETP.NAN.AND P1, PT, R21, R21, PT ;  /* 0x000000151500720b */ /* 0x000fe40003f28000 */
[----:B------:R-:W-:-:S09]  /*17a0*/  P2R R114, PR, RZ, 0x4 ;  /* 0x00000004ff727803 */ /* 0x000fd20000000000 */
[----:B------:R-:W-:Y:S02]  /*17b0*/  @!P2 SEL R21, R21, R25, P1 ;  /* 0x000000191515a207 */ /* 0x000fe40000800000 */
[C---:B------:R-:W-:Y:S02]  /*17c0*/  FSETP.GT.AND P2, PT, R22.reuse, R26, PT ;  /* 0x0000001a1600720b */ /* 0x040fe40003f44000 */
[----:B------:R-:W-:Y:S02]  /*17d0*/  FSETP.NAN.AND P1, PT, R22, R22, PT ;  /* 0x000000161600720b */ /* 0x000fe40003f28000 */
[----:B------:R-:W-:Y:S01]  /*17e0*/  P2R R121, PR, RZ, 0x4 ;  /* 0x00000004ff797803 */ /* 0x000fe20000000000 */
[----:B------:R-:W-:-:S08]  /*17f0*/  IMAD.IADD R25, R36, 0x1, R39 ;  /* 0x0000000124197824 */ /* 0x000fd000078e0227 */
[----:B------:R-:W-:Y:S02]  /*1800*/  @!P2 SEL R22, R22, R26, P1 ;  /* 0x0000001a1616a207 */ /* 0x000fe40000800000 */
[C---:B------:R-:W-:Y:S02]  /*1810*/  FSETP.GT.AND P2, PT, R23.reuse, R27, PT ;  /* 0x0000001b1700720b */ /* 0x040fe40003f44000 */
[----:B------:R-:W-:Y:S01]  /*1820*/  FSETP.NAN.AND P1, PT, R23, R23, PT ;  /* 0x000000171700720b */ /* 0x000fe20003f28000 */
[----:B------:R-:W-:Y:S01]  /*1830*/  IMAD R29, R16, 0xff00, R25 ;  /* 0x0000ff00101d7824 */ /* 0x000fe200078e0219 */
[----:B------:R-:W-:-:S03]  /*1840*/  CS2R R24, SRZ ;  /* 0x0000000000187805 */ /* 0x000fc6000001ff00 */
[----:B------:R-:W-:-:S06]  /*1850*/  IMAD.WIDE R28, R29, 0x4, R8 ;  /* 0x000000041d1c7825 */ /* 0x000fcc00078e0208 */
[----:B------:R-:W-:Y:S02]  /*1860*/  @!P2 SEL R23, R23, R27, P1 ;  /* 0x0000001b1717a207 */ /* 0x000fe40000800000 */
        /* <DEDUP_REMOVED lines=139> */
[----:B------:R1:W2:Y:S01]  /*2120*/  @P0 LDG.E.EL.128 R28, desc[UR6][R42.64] ;  /* 0x000000062a1c0981 */ /* 0x0002a2000c2e1d00 */
[----:B------:R-:W-:Y:S01]  /*2130*/  P2R R128, PR, RZ, 0x4 ;  /* 0x00000004ff807803 */ /* 0x000fe20000000000 */
[----:B------:R-:W-:-:S04]  /*2140*/  IMAD.IADD R39, R38, 0x1, R39 ;  /* 0x0000000126277824 */ /* 0x000fc800078e0227 */
[----:B------:R-:W-:-:S04]  /*2150*/  IMAD R39, R16, 0xff00, R39 ;  /* 0x0000ff0010277824 */ /* 0x000fc800078e0227 */
[----:B-1----:R-:W-:Y:S01]  /*2160*/  IMAD.WIDE R42, R39, 0x4, R8 ;  /* 0x00000004272a7825 */ /* 0x002fe200078e0208 */
        /* <DEDUP_REMOVED lines=14> */
[----:B------:R-:W-:-:S09]  /*2250*/  CS2R R28, SRZ ;  /* 0x00000000001c7805 */ /* 0x000fd2000001ff00 */
[----:B------:R-:W-:Y:S02]  /*2260*/  @!P2 SEL R27, R27, R31, P1 ;  /* 0x0000001f1b1ba207 */ /* 0x000fe40000800000 */
[----:B------:R-:W-:-:S06]  /*2270*/  CS2R R30, SRZ ;  /* 0x00000000001e7805 */ /* 0x000fcc000001ff00 */
[----:B------:R-:W2:Y:S01]  /*2280*/  @P0 LDG.E.EL.128 R28, desc[UR6][R42.64] ;  /* 0x000000062a1c0981 */ /* 0x000ea2000c2e1d00 */
[----:B------:R-:W-:Y:S01]  /*2290*/  P2R R165, PR, RZ, 0x4 ;  /* 0x00000004ffa57803 */ /* 0x000fe20000000000 */
[----:B------:R-:W-:-:S04]  /*22a0*/  IMAD.IADD R41, R38, 0x1, R41 ;  /* 0x0000000126297824 */ /* 0x000fc800078e0229 */
        /* <DEDUP_REMOVED lines=21> */
[----:B------:R-:W-:-:S04]  /*2400*/  IMAD.IADD R37, R38, 0x1, R37 ;  /* 0x0000000126257824 */ /* 0x000fc800078e0225 */
[----:B------:R-:W-:-:S04]  /*2410*/  IMAD R37, R16, 0xff00, R37 ;  /* 0x0000ff0010257824 */ /* 0x000fc800078e0225 */
[----:B-1----:R-:W-:Y:S01]  /*2420*/  IMAD.WIDE R40, R37, 0x4, R8 ;  /* 0x0000000425287825 */ /* 0x002fe200078e0208 */
        /* <DEDUP_REMOVED lines=41> */
[----:B------:R-:W-:Y:S01]  /*26c0*/  IMAD.IADD R33, R38, 0x1, R33 ;  /* 0x0000000126217824 */ /* 0x000fe200078e0221 */
[----:B-1----:R-:W-:Y:S02]  /*26d0*/  CS2R R34, SRZ ;  /* 0x0000000000227805 */ /* 0x002fe4000001ff00 */
[-C--:B--2---:R-:W-:Y:S02]  /*26e0*/  FSETP.GEU.AND P2, PT, R28, R24.reuse, PT ;  /* 0x000000181c00720b */ /* 0x084fe40003f4e000 */
[----:B------:R-:W-:Y:S02]  /*26f0*/  FSETP.NAN.AND P1, PT, R24, R24, PT ;  /* 0x000000181800720b */ /* 0x000fe40003f28000 */
[----:B------:R-:W-:-:S09]  /*2700*/  P2R R143, PR, RZ, 0x4 ;  /* 0x00000004ff8f7803 */ /* 0x000fd20000000000 */
[----:B------:R-:W-:Y:S02]  /*2710*/  @P2 SEL R24, R24, R28, P1 ;  /* 0x0000001c18182207 */ /* 0x000fe40000800000 */
[-C--:B------:R-:W-:Y:S02]  /*2720*/  FSETP.GEU.AND P2, PT, R29, R25.reuse, PT ;  /* 0x000000191d00720b */ /* 0x080fe40003f4e000 */
[----:B------:R-:W-:-:S11]  /*2730*/  FSETP.NAN.AND P1, PT, R25, R25, PT ;  /* 0x000000191900720b */ /* 0x000fd60003f28000 */
[----:B------:R-:W-:Y:S01]  /*2740*/  @P2 SEL R25, R25, R29, P1 ;  /* 0x0000001d19192207 */ /* 0x000fe20000800000 */
[----:B------:R-:W-:Y:S01]  /*2750*/  IMAD R29, R16, 0xff00, R33 ;  /* 0x0000ff00101d7824 */ /* 0x000fe200078e0221 */
[----:B------:R-:W-:-:S03]  /*2760*/  CS2R R32, SRZ ;  /* 0x0000000000207805 */ /* 0x000fc6000001ff00 */
[----:B------:R-:W-:-:S05]  /*2770*/  IMAD.WIDE R28, R29, 0x4, R8 ;  /* 0x000000041d1c7825 */ /* 0x000fca00078e0208 */
[----:B------:R1:W2:Y:S01]  /*2780*/  @P0 LDG.E.EL.128 R32, desc[UR6][R28.64] ;  /* 0x000000061c200981 */ /* 0x0002a2000c2e1d00 */
[----:B------:R-:W-:Y:S02]  /*2790*/  P2R R144, PR, RZ, 0x4 ;  /* 0x00000004ff907803 */ /* 0x000fe40000000000 */
        /* <DEDUP_REMOVED lines=8> */
[----:B------:R-:W-:Y:S01]  /*2820*/  IMAD.IADD R19, R38, 0x1, R19 ;  /* 0x0000000126137824 */ /* 0x000fe200078e0213 */
[----:B-1----:R-:W-:-:S03]  /*2830*/  CS2R R28, SRZ ;  /* 0x00000000001c7805 */ /* 0x002fc6000001ff00 */
[----:B------:R-:W-:Y:S01]  /*2840*/  IMAD R19, R16, 0xff00, R19 ;  /* 0x0000ff0010137824 */ /* 0x000fe200078e0213 */
[----:B------:R-:W-:Y:S02]  /*2850*/  CS2R R30, SRZ ;  /* 0x00000000001e7805 */ /* 0x000fe4000001ff00 */
        /* <DEDUP_REMOVED lines=13> */
[----:B------:R-:W-:-:S11]  /*2930*/  FSETP.NAN.AND P1, PT, R32, R32, PT ;  /* 0x000000202000720b */ /* 0x000fd60003f28000 */
[----:B------:R-:W-:Y:S01]  /*2940*/  @P2 SEL R32, R32, R24, P1 ;  /* 0x0000001820202207 */ /* 0x000fe20000800000 */
[----:B------:R-:W-:-:S05]  /*2950*/  IMAD.WIDE R24, R19, 0x4, R8 ;  /* 0x0000000413187825 */ /* 0x000fca00078e0208 */
[----:B------:R1:W2:Y:S01]  /*2960*/  @P0 LDG.E.EL.128 R28, desc[UR6][R24.64] ;  /* 0x00000006181c0981 */ /* 0x0002a2000c2e1d00 */
[----:B------:R-:W-:Y:S01]  /*2970*/  P2R R45, PR, RZ, 0x4 ;  /* 0x00000004ff2d7803 */ /* 0x000fe20000000000 */
[----:B------:R-:W-:-:S04]  /*2980*/  VIADD R17, R17, 0x10780 ;  /* 0x0001078011117836 */ /* 0x000fc80000000000 */
[----:B------:R-:W-:Y:S01]  /*2990*/  IMAD.IADD R19, R2, 0x1, R17 ;  /* 0x0000000102137824 */ /* 0x000fe200078e0211 */
[----:B------:R-:W-:-:S03]  /*29a0*/  CS2R R26, SRZ ;  /* 0x00000000001a7805 */ /* 0x000fc6000001ff00 */
[----:B------:R-:W-:Y:S01]  /*29b0*/  IMAD R19, R16, 0xff00, R19 ;  /* 0x0000ff0010137824 */ /* 0x000fe200078e0213 */
[----:B-1----:R-:W-:Y:S02]  /*29c0*/  CS2R R24, SRZ ;  /* 0x0000000000187805 */ /* 0x002fe4000001ff00 */
[-C--:B--2---:R-:W-:Y:S02]  /*29d0*/  FSETP.GEU.AND P2, PT, R32, R28.reuse, PT ;  /* 0x0000001c2000720b */ /* 0x084fe40003f4e000 */
[----:B------:R-:W-:-:S11]  /*29e0*/  FSETP.NAN.AND P1, PT, R28, R28, PT ;  /* 0x0000001c1c00720b */ /* 0x000fd60003f28000 */
[----:B------:R-:W-:Y:S02]  /*29f0*/  @P2 SEL R28, R28, R32, P1 ;  /* 0x000000201c1c2207 */ /* 0x000fe40000800000 */
[-C--:B------:R-:W-:Y:S02]  /*2a00*/  FSETP.GEU.AND P1, PT, R33, R29.reuse, PT ;  /* 0x0000001d2100720b */ /* 0x080fe40003f2e000 */
[----:B------:R-:W-:-:S11]  /*2a10*/  FSETP.NAN.AND P3, PT, R29, R29, PT ;  /* 0x0000001d1d00720b */ /* 0x000fd60003f68000 */
[----:B------:R-:W-:Y:S01]  /*2a20*/  @P1 SEL R29, R29, R33, P3 ;  /* 0x000000211d1d1207 */ /* 0x000fe20001800000 */
[----:B------:R-:W-:-:S05]  /*2a30*/  IMAD.WIDE R32, R19, 0x4, R8 ;  /* 0x0000000413207825 */ /* 0x000fca00078e0208 */
[----:B------:R-:W2:Y:S01]  /*2a40*/  @P0 LDG.E.EL.128 R24, desc[UR6][R32.64] ;  /* 0x0000000620180981 */ /* 0x000ea2000c2e1d00 */
[-C--:B------:R-:W-:Y:S02]  /*2a50*/  FSETP.GEU.AND P4, PT, R34, R30.reuse, PT ;  /* 0x0000001e2200720b */ /* 0x080fe40003f8e000 */
[----:B------:R-:W-:Y:S02]  /*2a60*/  P2R R41, PR, RZ, 0x2 ;  /* 0x00000002ff297803 */ /* 0x000fe40000000000 */
[----:B------:R-:W-:Y:S02]  /*2a70*/  FSETP.GEU.AND P1, PT, R35, R31, PT ;  /* 0x0000001f2300720b */ /* 0x000fe40003f2e000 */
[----:B------:R-:W-:Y:S02]  /*2a80*/  FSETP.NAN.AND P3, PT, R30, R30, PT ;  /* 0x0000001e1e00720b */ /* 0x000fe40003f68000 */
[----:B------:R-:W-:-:S05]  /*2a90*/  P2R R133, PR, RZ, 0x2 ;  /* 0x00000002ff857803 */ /* 0x000fca0000000000 */
[----:B------:R-:W-:Y:S02]  /*2aa0*/  @P4 SEL R30, R30, R34, P3 ;  /* 0x000000221e1e4207 */ /* 0x000fe40001800000 */
[----:B------:R-:W-:-:S04]  /*2ab0*/  FSETP.NAN.AND P3, PT, R31, R31, PT ;  /* 0x0000001f1f00720b */ /* 0x000fc80003f68000 */
[----:B------:R-:W-:Y:S02]  /*2ac0*/  @P1 SEL R31, R31, R35, P3 ;  /* 0x000000231f1f1207 */ /* 0x000fe40001800000 */
        /* <DEDUP_REMOVED lines=42> */
[----:B------:R1:W2:Y:S01]  /*2d70*/  @P0 LDG.E.EL.128 R12, desc[UR6][R18.64] ;  /* 0x00000006120c0981 */ /* 0x0002a2000c2e1d00 */
[----:B------:R-:W-:-:S04]  /*2d80*/  IMAD.IADD R17, R38, 0x1, R17 ;  /* 0x0000000126117824 */ /* 0x000fc800078e0211 */
[----:B------:R-:W-:-:S04]  /*2d90*/  IMAD R17, R16, 0xff00, R17 ;  /* 0x0000ff0010117824 */ /* 0x000fc800078e0211 */
[----:B------:R-:W-:Y:S01]  /*2da0*/  IMAD.WIDE R8, R17, 0x4, R8 ;  /* 0x0000000411087825 */ /* 0x000fe200078e0208 */
[----:B------:R-:W-:Y:S02]  /*2db0*/  CS2R R16, SRZ ;  /* 0x0000000000107805 */ /* 0x000fe4000001ff00 */
[----:B-1----:R-:W-:-:S06]  /*2dc0*/  CS2R R18, SRZ ;  /* 0x0000000000127805 */ /* 0x002fcc000001ff00 */
[----:B------:R-:W3:Y:S01]  /*2dd0*/  @P0 LDG.E.EL.128 R16, desc[UR6][R8.64] ;  /* 0x0000000608100981 */ /* 0x000ee2000c2e1d00 */
[----:B------:R-:W-:Y:S02]  /*2de0*/  P2R R153, PR, RZ, 0x2 ;  /* 0x00000002ff997803 */ /* 0x000fe40000000000 */
        /* <DEDUP_REMOVED lines=17> */
[----:B------:R-:W-:-:S04]  /*2f00*/  ISETP.NE.AND P1, PT, R129, RZ, PT ;  /* 0x000000ff8100720c */ /* 0x000fc80003f25270 */
[----:B------:R-:W-:Y:S02]  /*2f10*/  P2R R164, PR, RZ, 0x2 ;  /* 0x00000002ffa47803 */ /* 0x000fe40000000000 */
        /* <DEDUP_REMOVED lines=22> */
[----:B------:R-:W-:Y:S02]  /*3080*/  ISETP.NE.AND P1, PT, R114, RZ, PT ;  /* 0x000000ff7200720c */ /* 0x000fe40003f25270 */
[----:B---3--:R-:W-:Y:S02]  /*3090*/  FSETP.GEU.AND P3, PT, R28, R16, PT ;  /* 0x000000101c00720b */ /* 0x008fe40003f6e000 */
[----:B------:R-:W-:Y:S02]  /*30a0*/  P2R R55, PR, RZ, 0x2 ;  /* 0x00000002ff377803 */ /* 0x000fe40000000000 */
[----:B------:R-:W-:-:S04]  /*30b0*/  ISETP.NE.AND P1, PT, R121, RZ, PT ;  /* 0x000000ff7900720c */ /* 0x000fc80003f25270 */
[----:B------:R-:W-:Y:S02]  /*30c0*/  P2R R37, PR, RZ, 0x2 ;  /* 0x00000002ff257803 */ /* 0x000fe40000000000 */
[----:B------:R-:W-:Y:S02]  /*30d0*/  ISETP.NE.AND P1, PT, R126, RZ, PT ;  /* 0x000000ff7e00720c */ /* 0x000fe40003f25270 */
[----:B------:R-:W-:Y:S02]  /*30e0*/  FSETP.NAN.AND P4, PT, R16, R16, PT ;  /* 0x000000101000720b */ /* 0x000fe40003f88000 */
[----:B------:R-:W-:Y:S02]  /*30f0*/  P2R R36, PR, RZ, 0x2 ;  /* 0x00000002ff247803 */ /* 0x000fe40000000000 */
[----:B------:R-:W-:Y:S02]  /*3100*/  ISETP.NE.AND P1, PT, R74, RZ, PT ;  /* 0x000000ff4a00720c */ /* 0x000fe40003f25270 */
[----:B------:R-:W-:-:S02]  /*3110*/  @P3 SEL R16, R16, R28, P4 ;  /* 0x0000001c10103207 */ /* 0x000fc40002000000 */
[----:B------:R-:W-:Y:S02]  /*3120*/  FSETP.GEU.AND P4, PT, R29, R17, PT ;  /* 0x000000111d00720b */ /* 0x000fe40003f8e000 */
        /* <DEDUP_REMOVED lines=8> */
[-C--:B------:R-:W-:Y:S02]  /*31b0*/  FSETP.GEU.AND P5, PT, R30, R18.reuse, PT ;  /* 0x000000121e00720b */ /* 0x080fe40003fae000 */
[----:B------:R-:W-:Y:S02]  /*31c0*/  P2R R32, PR, RZ, 0x2 ;  /* 0x00000002ff207803 */ /* 0x000fe40000000000 */
[----:B------:R-:W-:Y:S02]  /*31d0*/  ISETP.NE.AND P1, PT, R47, RZ, PT ;  /* 0x000000ff2f00720c */ /* 0x000fe40003f25270 */
[----:B------:R-:W-:Y:S02]  /*31e0*/  FSETP.NAN.AND P6, PT, R18, R18, PT ;  /* 0x000000121200720b */ /* 0x000fe40003fc8000 */
[----:B------:R-:W-:Y:S02]  /*31f0*/  P2R R23, PR, RZ, 0x2 ;  /* 0x00000002ff177803 */ /* 0x000fe40000000000 */
[----:B------:R-:W-:-:S03]  /*3200*/  ISETP.NE.AND P1, PT, R46, RZ, PT ;  /* 0x000000ff2e00720c */ /* 0x000fc60003f25270 */
[----:B------:R-:W-:Y:S02]  /*3210*/  @P5 SEL R18, R18, R30, P6 ;  /* 0x0000001e12125207 */ /* 0x000fe40003000000 */
[----:B------:R-:W-:Y:S02]  /*3220*/  P2R R22, PR, RZ, 0x2 ;  /* 0x00000002ff167803 */ /* 0x000fe40000000000 */
[----:B------:R-:W-:Y:S02]  /*3230*/  ISETP.NE.AND P1, PT, R50, RZ, PT ;  /* 0x000000ff3200720c */ /* 0x000fe40003f25270 */
[----:B------:R-:W-:Y:S02]  /*3240*/  FSETP.GEU.AND P6, PT, R31, R19, PT ;  /* 0x000000131f00720b */ /* 0x000fe40003fce000 */
[----:B------:R-:W-:Y:S02]  /*3250*/  P2R R21, PR, RZ, 0x2 ;  /* 0x00000002ff157803 */ /* 0x000fe40000000000 */
[----:B------:R-:W-:-:S04]  /*3260*/  ISETP.NE.AND P1, PT, R48, RZ, PT ;  /* 0x000000ff3000720c */ /* 0x000fc80003f25270 */
[----:B------:R-:W-:Y:S02]  /*3270*/  P2R R20, PR, RZ, 0x2 ;  /* 0x00000002ff147803 */ /* 0x000fe40000000000 */
[----:B------:R-:W-:-:S04]  /*3280*/  FSETP.NAN.AND P1, PT, R19, R19, PT ;  /* 0x000000131300720b */ /* 0x000fc80003f28000 */
[----:B------:R-:W-:Y:S02]  /*3290*/  @P6 SEL R19, R19, R31, P1 ;  /* 0x0000001f13136207 */ /* 0x000fe40000800000 */
[----:B------:R-:W-:-:S04]  /*32a0*/  ISETP.NE.AND P1, PT, R20, RZ, PT ;  /* 0x000000ff1400720c */ /* 0x000fc80003f25270 */
[----:B------:R-:W-:Y:S02]  /*32b0*/  SEL R8, RZ, 0x1, !P1 ;  /* 0x00000001ff087807 */ /* 0x000fe40004800000 */
        /* <DEDUP_REMOVED lines=10> */
[----:B------:R-:W-:Y:S02]  /*3360*/  ISETP.NE.AND P1, PT, R34, RZ, PT ;  /* 0x000000ff2200720c */ /* 0x000fe40003f25270 */
[----:B------:R-:W-:Y:S02]  /*3370*/  P2R R54, PR, RZ, 0x40 ;  /* 0x00000040ff367803 */ /* 0x000fe40000000000 */
[----:B------:R-:W-:Y:S02]  /*3380*/  SEL R28, RZ, 0x1, !P1 ;  /* 0x00000001ff1c7807 */ /* 0x000fe40004800000 */
[----:B------:R-:W-:Y:S02]  /*3390*/  ISETP.NE.AND P1, PT, R35, RZ, PT ;  /* 0x000000ff2300720c */ /* 0x000fe40003f25270 */
[----:B------:R-:W-:-:S02]  /*33a0*/  ISETP.NE.AND P6, PT, R78, RZ, PT ;  /* 0x000000ff4e00720c */ /* 0x000fc40003fc5270 */
[----:B------:R-:W-:Y:S02]  /*33b0*/  SEL R29, RZ, 0x1, !P1 ;  /* 0x00000001ff1d7807 */ /* 0x000fe40004800000 */
[----:B------:R-:W-:Y:S02]  /*33c0*/  ISETP.NE.AND P1, PT, R36, RZ, PT ;  /* 0x000000ff2400720c */ /* 0x000fe40003f25270 */
[----:B------:R-:W-:Y:S02]  /*33d0*/  SEL R28, R28, 0x2, P6 ;  /* 0x000000021c1c7807 */ /* 0x000fe40003000000 */
[----:B------:R-:W-:Y:S02]  /*33e0*/  ISETP.NE.AND P6, PT, R87, RZ, PT ;  /* 0x000000ff5700720c */ /* 0x000fe40003fc5270 */
[----:B------:R-:W-:Y:S02]  /*33f0*/  SEL R30, RZ, 0x1, !P1 ;  /* 0x00000001ff1e7807 */ /* 0x000fe40004800000 */
[----:B------:R-:W-:-:S02]  /*3400*/  ISETP.NE.AND P1, PT, R37, RZ, PT ;  /* 0x000000ff2500720c */ /* 0x000fc40003f25270 */
[----:B------:R-:W-:Y:S02]  /*3410*/  P2R R114, PR, RZ, 0x40 ;  /* 0x00000040ff727803 */ /* 0x000fe40000000000 */
[----:B------:R-:W-:Y:S02]  /*3420*/  ISETP.NE.AND P6, PT, R86, RZ, PT ;  /* 0x000000ff5600720c */ /* 0x000fe40003fc5270 */
[----:B------:R-:W-:Y:S02]  /*3430*/  SEL R31, RZ, 0x1, !P1 ;  /* 0x00000001ff1f7807 */ /* 0x000fe40004800000 */
[----:B------:R-:W-:Y:S02]  /*3440*/  ISETP.NE.AND P1, PT, R55, RZ, PT ;  /* 0x000000ff3700720c */ /* 0x000fe40003f25270 */
[----:B------:R-:W-:Y:S02]  /*3450*/  P2R R113, PR, RZ, 0x40 ;  /* 0x00000040ff717803 */ /* 0x000fe40000000000 */
[----:B------:R-:W-:-:S02]  /*3460*/  ISETP.NE.AND P6, PT, R58, RZ, PT ;  /* 0x000000ff3a00720c */ /* 0x000fc40003fc5270 */
[----:B------:R-:W-:Y:S02]  /*3470*/  P2R R48, PR, RZ, 0x10 ;  /* 0x00000010ff307803 */ /* 0x000fe40000000000 */
[----:B------:R-:W-:Y:S02]  /*3480*/  SEL R32, RZ, 0x1, !P1 ;  /* 0x00000001ff207807 */ /* 0x000fe40004800000 */
[----:B------:R-:W-:Y:S02]  /*3490*/  ISETP.NE.AND P4, PT, R112, RZ, PT ;  /* 0x000000ff7000720c */ /* 0x000fe40003f85270 */
[----:B------:R-:W-:Y:S02]  /*34a0*/  ISETP.NE.AND P1, PT, R56, RZ, PT ;  /* 0x000000ff3800720c */ /* 0x000fe40003f25270 */
[----:B------:R-:W-:Y:S02]  /*34b0*/  P2R R112, PR, RZ, 0x40 ;  /* 0x00000040ff707803 */ /* 0x000fe40000000000 */
[----:B------:R-:W-:-:S02]  /*34c0*/  ISETP.NE.AND P6, PT, R60, RZ, PT ;  /* 0x000000ff3c00720c */ /* 0x000fc40003fc5270 */
[----:B------:R-:W-:Y:S02]  /*34d0*/  SEL R33, RZ, 0x1, !P1 ;  /* 0x00000001ff217807 */ /* 0x000fe40004800000 */
[----:B------:R-:W-:Y:S02]  /*34e0*/  ISETP.NE.AND P1, PT, R57, RZ, PT ;  /* 0x000000ff3900720c */ /* 0x000fe40003f25270 */
[----:B------:R-:W-:Y:S02]  /*34f0*/  P2R R87, PR, RZ, 0x40 ;  /* 0x00000040ff577803 */ /* 0x000fe40000000000 */
        /* <DEDUP_REMOVED lines=8> */
[----:B------:R-:W-:-:S04]  /*3580*/  ISETP.NE.AND P6, PT, R157, RZ, PT ;  /* 0x000000ff9d00720c */ /* 0x000fc80003fc5270 */
[----:B------:R-:W-:Y:S02]  /*3590*/  P2R R80, PR, RZ, 0x40 ;  /* 0x00000040ff507803 */ /* 0x000fe40000000000 */
[----:B------:R-:W-:Y:S02]  /*35a0*/  ISETP.NE.AND P6, PT, R156, RZ, PT ;  /* 0x000000ff9c00720c */ /* 0x000fe40003fc5270 */
[----:B------:R-:W-:Y:S02]  /*35b0*/  P2R R50, PR, RZ, 0x20 ;  /* 0x00000020ff327803 */ /* 0x000fe40000000000 */
[----:B------:R-:W-:Y:S02]  /*35c0*/  ISETP.NE.AND P5, PT, R79, RZ, PT ;  /* 0x000000ff4f00720c */ /* 0x000fe40003fa5270 */
        /* <DEDUP_REMOVED lines=28> */
[----:B------:R-:W-:Y:S02]  /*3790*/  SEL R36, RZ, 0x1, !P1 ;  /* 0x00000001ff247807 */ /* 0x000fe40004800000 */
[----:B------:R-:W-:Y:S02]  /*37a0*/  P2R R51, PR, RZ, 0x40 ;  /* 0x00000040ff337803 */ /* 0x000fe40000000000 */
[----:B------:R-:W-:Y:S02]  /*37b0*/  ISETP.NE.AND P6, PT, R151, RZ, PT ;  /* 0x000000ff9700720c */ /* 0x000fe40003fc5270 */
[----:B------:R-:W-:-:S02]  /*37c0*/  ISETP.NE.AND P1, PT, R129, RZ, PT ;  /* 0x000000ff8100720c */ /* 0x000fc40003f25270 */
[----:B------:R-:W-:Y:S02]  /*37d0*/  P2R R49, PR, RZ, 0x40 ;  /* 0x00000040ff317803 */ /* 0x000fe40000000000 */
[----:B------:R-:W-:Y:S02]  /*37e0*/  SEL R37, RZ, 0x1, !P1 ;  /* 0x00000001ff257807 */ /* 0x000fe40004800000 */
[----:B------:R-:W-:Y:S02]  /*37f0*/  ISETP.NE.AND P6, PT, R150, RZ, PT ;  /* 0x000000ff9600720c */ /* 0x000fe40003fc5270 */
[----:B------:R-:W-:Y:S02]  /*3800*/  ISETP.NE.AND P1, PT, R158, RZ, PT ;  /* 0x000000ff9e00720c */ /* 0x000fe40003f25270 */
[----:B------:R-:W-:Y:S02]  /*3810*/  P2R R38, PR, RZ, 0x40 ;  /* 0x00000040ff267803 */ /* 0x000fe40000000000 */
[----:B------:R-:W-:-:S02]  /*3820*/  SEL R8, R8, 0x2, P1 ;  /* 0x0000000208087807 */ /* 0x000fc40000800000 */
[----:B------:R-:W-:Y:S02]  /*3830*/  ISETP.NE.AND P6, PT, R148, RZ, PT ;  /* 0x000000ff9400720c */ /* 0x000fe40003fc5270 */
[----:B------:R-:W-:Y:S02]  /*3840*/  ISETP.NE.AND P1, PT, R159, RZ, PT ;  /* 0x000000ff9f00720c */ /* 0x000fe40003f25270 */
[----:B------:R-:W-:Y:S02]  /*3850*/  SEL R35, R35, 0x2, P6 ;  /* 0x0000000223237807 */ /* 0x000fe40003000000 */
[----:B------:R-:W-:Y:S02]  /*3860*/  SEL R9, R9, 0x2, P1 ;  /* 0x0000000209097807 */ /* 0x000fe40000800000 */
[----:B------:R-:W-:Y:S02]  /*3870*/  ISETP.NE.AND P6, PT, R38, RZ, PT ;  /* 0x000000ff2600720c */ /* 0x000fe40003fc5270 */
[----:B------:R-:W-:-:S02]  /*3880*/  ISETP.NE.AND P1, PT, R160, RZ, PT ;  /* 0x000000ffa000720c */ /* 0x000fc40003f25270 */
[----:B------:R-:W-:Y:S02]  /*3890*/  SEL R36, R36, 0x2, P6 ;  /* 0x0000000224247807 */ /* 0x000fe40003000000 */
[----:B------:R-:W-:Y:S02]  /*38a0*/  SEL R20, R20, 0x2, P1 ;  /* 0x0000000214147807 */ /* 0x000fe40000800000 */
[----:B------:R-:W-:Y:S02]  /*38b0*/  ISETP.NE.AND P6, PT, R49, RZ, PT ;  /* 0x000000ff3100720c */ /* 0x000fe40003fc5270 */
[----:B------:R-:W-:Y:S02]  /*38c0*/  ISETP.NE.AND P1, PT, R161, RZ, PT ;  /* 0x000000ffa100720c */ /* 0x000fe40003f25270 */
[----:B------:R-:W-:Y:S02]  /*38d0*/  SEL R37, R37, 0x2, P6 ;  /* 0x0000000225257807 */ /* 0x000fe40003000000 */
[----:B------:R-:W-:-:S02]  /*38e0*/  SEL R21, R21, 0x2, P1 ;  /* 0x0000000215157807 */ /* 0x000fc40000800000 */
[----:B------:R-:W-:-:S04]  /*38f0*/  ISETP.NE.AND P6, PT, R51, RZ, PT ;  /* 0x000000ff3300720c */ /* 0x000fc80003fc5270 */
[----:B------:R-:W-:Y:S02]  /*3900*/  SEL R21, R21, 0x3, P6 ;  /* 0x0000000315157807 */ /* 0x000fe40003000000 */
[----:B------:R-:W-:-:S04]  /*3910*/  ISETP.NE.AND P6, PT, R53, RZ, PT ;  /* 0x000000ff3500720c */ /* 0x000fc80003fc5270 */
[----:B------:R-:W-:Y:S02]  /*3920*/  SEL R20, R20, 0x3, P6 ;  /* 0x0000000314147807 */ /* 0x000fe40003000000 */
[----:B------:R-:W-:-:S04]  /*3930*/  ISETP.NE.AND P6, PT, R55, RZ, PT ;  /* 0x000000ff3700720c */ /* 0x000fc80003fc5270 */
[----:B------:R-:W-:Y:S02]  /*3940*/  SEL R9, R9, 0x3, P6 ;  /* 0x0000000309097807 */ /* 0x000fe40003000000 */
        /* <DEDUP_REMOVED lines=11> */
[----:B------:R-:W-:Y:S02]  /*3a00*/  ISETP.NE.AND P6, PT, R59, RZ, PT ;  /* 0x000000ff3b00720c */ /* 0x000fe40003fc5270 */
[----:B------:R-:W-:Y:S02]  /*3a10*/  ISETP.NE.AND P1, PT, R164, RZ, PT ;  /* 0x000000ffa400720c */ /* 0x000fe40003f25270 */
[----:B------:R-:W-:Y:S02]  /*3a20*/  SEL R23, R23, 0x3, P6 ;  /* 0x0000000317177807 */ /* 0x000fe40003000000 */
[----:B------:R-:W-:Y:S02]  /*3a30*/  ISETP.NE.AND P6, PT, R60, RZ, PT ;  /* 0x000000ff3c00720c */ /* 0x000fe40003fc5270 */
[----:B------:R-:W-:Y:S02]  /*3a40*/  P2R R46, PR, RZ, 0x1 ;  /* 0x00000001ff2e7803 */ /* 0x000fe40000000000 */
[----:B------:R-:W-:-:S02]  /*3a50*/  SEL R22, R22, 0x3, P6 ;  /* 0x0000000316167807 */ /* 0x000fc40003000000 */
[----:B------:R-:W-:Y:S02]  /*3a60*/  SEL R33, R33, 0x2, P1 ;  /* 0x0000000221217807 */ /* 0x000fe40000800000 */
[----:B------:R-:W-:Y:S02]  /*3a70*/  ISETP.NE.AND P6, PT, R61, RZ, PT ;  /* 0x000000ff3d00720c */ /* 0x000fe40003fc5270 */
[----:B------:R-:W-:Y:S02]  /*3a80*/  ISETP.NE.AND P0, PT, R119, RZ, PT ;  /* 0x000000ff7700720c */ /* 0x000fe40003f05270 */
[----:B------:R-:W-:Y:S02]  /*3a90*/  SEL R33, R33, 0x3, P6 ;  /* 0x0000000321217807 */ /* 0x000fe40003000000 */
[----:B------:R-:W-:Y:S02]  /*3aa0*/  P2R R47, PR, RZ, 0x8 ;  /* 0x00000008ff2f7803 */ /* 0x000fe40000000000 */
[----:B------:R-:W-:-:S02]  /*3ab0*/  SEL R32, R32, 0x2, P0 ;  /* 0x0000000220207807 */ /* 0x000fc40000000000 */
[----:B------:R-:W-:Y:S02]  /*3ac0*/  ISETP.NE.AND P6, PT, R74, RZ, PT ;  /* 0x000000ff4a00720c */ /* 0x000fe40003fc5270 */
[----:B------:R-:W-:Y:S02]  /*3ad0*/  ISETP.NE.AND P3, PT, R115, RZ, PT ;  /* 0x000000ff7300720c */ /* 0x000fe40003f65270 */
[----:B------:R-:W-:Y:S02]  /*3ae0*/  SEL R32, R32, 0x3, P6 ;  /* 0x0000000320207807 */ /* 0x000fe40003000000 */
[----:B------:R-:W-:Y:S02]  /*3af0*/  SEL R31, R31, 0x2, P3 ;  /* 0x000000021f1f7807 */ /* 0x000fe40001800000 */
[----:B------:R-:W-:Y:S02]  /*3b00*/  ISETP.NE.AND P6, PT, R75, RZ, PT ;  /* 0x000000ff4b00720c */ /* 0x000fe40003fc5270 */
[----:B------:R-:W-:-:S02]  /*3b10*/  SEL R30, R30, 0x2, P4 ;  /* 0x000000021e1e7807 */ /* 0x000fc40002000000 */
[----:B------:R-:W-:Y:S02]  /*3b20*/  SEL R31, R31, 0x3, P6 ;  /* 0x000000031f1f7807 */ /* 0x000fe40003000000 */
[----:B------:R-:W-:-:S04]  /*3b30*/  ISETP.NE.AND P6, PT, R76, RZ, PT ;  /* 0x000000ff4c00720c */ /* 0x000fc80003fc5270 */
[----:B------:R-:W-:Y:S02]  /*3b40*/  SEL R30, R30, 0x3, P6 ;  /* 0x000000031e1e7807 */ /* 0x000fe40003000000 */
[----:B------:R-:W-:-:S04]  /*3b50*/  ISETP.NE.AND P6, PT, R77, RZ, PT ;  /* 0x000000ff4d00720c */ /* 0x000fc80003fc5270 */
[----:B------:R-:W-:Y:S02]  /*3b60*/  SEL R37, R37, 0x3, P6 ;  /* 0x0000000325257807 */ /* 0x000fe40003000000 */
[----:B------:R-:W-:Y:S02]  /*3b70*/  ISETP.NE.AND P6, PT, R78, RZ, PT ;  /* 0x000000ff4e00720c */ /* 0x000fe40003fc5270 */
[----:B------:R-:W-:Y:S02]  /*3b80*/  P2R R39, PR, RZ, 0x4 ;  /* 0x00000004ff277803 */ /* 0x000fe40000000000 */
[----:B------:R-:W-:Y:S02]  /*3b90*/  SEL R36, R36, 0x3, P6 ;  /* 0x0000000324247807 */ /* 0x000fe40003000000 */
[----:B------:R-:W-:Y:S02]  /*3ba0*/  ISETP.NE.AND P6, PT, R79, RZ, PT ;  /* 0x000000ff4f00720c */ /* 0x000fe40003fc5270 */
[----:B------:R-:W-:-:S02]  /*3bb0*/  ISETP.NE.AND P2, PT, R169, RZ, PT ;  /* 0x000000ffa900720c */ /* 0x000fc40003f45270 */
[----:B------:R-:W-:Y:S02]  /*3bc0*/  SEL R35, R35, 0x3, P6 ;  /* 0x0000000323237807 */ /* 0x000fe40003000000 */
[----:B------:R-:W-:Y:S02]  /*3bd0*/  SEL R34, R34, 0x2, P2 ;  /* 0x0000000222227807 */ /* 0x000fe40001000000 */
[----:B------:R-:W-:-:S04]  /*3be0*/  ISETP.NE.AND P6, PT, R80, RZ, PT ;  /* 0x000000ff5000720c */ /* 0x000fc80003fc5270 */
        /* <DEDUP_REMOVED lines=73> */
[----:B------:R-:W-:Y:S02]  /*4080*/  ISETP.NE.AND P6, PT, R55, RZ, PT ;  /* 0x000000ff3700720c */ /* 0x000fe40003fc5270 */
[----:B------:R-:W-:Y:S02]  /*4090*/  ISETP.NE.AND P4, PT, R89, RZ, PT ;  /* 0x000000ff5900720c */ /* 0x000fe40003f85270 */
[----:B------:R-:W-:Y:S02]  /*40a0*/  SEL R9, R9, 0x5, P6 ;  /* 0x0000000509097807 */ /* 0x000fe40003000000 */
[----:B------:R-:W-:Y:S02]  /*40b0*/  ISETP.NE.AND P6, PT, R56, RZ, PT ;  /* 0x000000ff3800720c */ /* 0x000fe40003fc5270 */
[----:B------:R-:W-:-:S02]  /*40c0*/  SEL R29, R29, 0x4, P4 ;  /* 0x000000041d1d7807 */ /* 0x000fc40002000000 */
[----:B------:R-:W-:Y:S02]  /*40d0*/  SEL R8, R8, 0x5, P6 ;  /* 0x0000000508087807 */ /* 0x000fe40003000000 */
[----:B------:R-:W-:Y:S02]  /*40e0*/  ISETP.NE.AND P6, PT, R57, RZ, PT ;  /* 0x000000ff3900720c */ /* 0x000fe40003fc5270 */
[----:B------:R-:W-:Y:S02]  /*40f0*/  ISETP.NE.AND P5, PT, R88, RZ, PT ;  /* 0x000000ff5800720c */ /* 0x000fe40003fa5270 */
[----:B------:R-:W-:Y:S02]  /*4100*/  SEL R29, R29, 0x5, P6 ;  /* 0x000000051d1d7807 */ /* 0x000fe40003000000 */
        /* <DEDUP_REMOVED lines=13> */
[----:B------:R-:W-:-:S02]  /*41e0*/  ISETP.NE.AND P6, PT, R66, RZ, PT ;  /* 0x000000ff4200720c */ /* 0x000fc40003fc5270 */
[----:B------:R-:W-:Y:S02]  /*41f0*/  ISETP.NE.AND P0, PT, R116, RZ, PT ;  /* 0x000000ff7400720c */ /* 0x000fe40003f05270 */
[----:B------:R-:W-:Y:S02]  /*4200*/  SEL R32, R32, 0x5, P6 ;  /* 0x0000000520207807 */ /* 0x000fe40003000000 */
[----:B------:R-:W-:Y:S02]  /*4210*/  SEL R31, R31, 0x4, P0 ;  /* 0x000000041f1f7807 */ /* 0x000fe40000000000 */
[----:B------:R-:W-:Y:S02]  /*4220*/  ISETP.NE.AND P6, PT, R67, RZ, PT ;  /* 0x000000ff4300720c */ /* 0x000fe40003fc5270 */
        /* <DEDUP_REMOVED lines=10> */
[----:B------:R-:W-:-:S04]  /*42d0*/  ISETP.NE.AND P6, PT, R75, RZ, PT ;  /* 0x000000ff4b00720c */ /* 0x000fc80003fc5270 */
[----:B------:R-:W-:Y:S02]  /*42e0*/  SEL R38, R35, 0x5, P6 ;  /* 0x0000000523267807 */ /* 0x000fe40003000000 */
        /* <DEDUP_REMOVED lines=28> */
[----:B------:R-:W-:Y:S02]  /*44b0*/  ISETP.NE.AND P6, PT, R76, RZ, PT ;  /* 0x000000ff4c00720c */ /* 0x000fe40003fc5270 */
[----:B------:R-:W-:Y:S02]  /*44c0*/  ISETP.NE.AND P0, PT, R117, RZ, PT ;  /* 0x000000ff7500720c */ /* 0x000fe40003f05270 */
[----:B------:R-:W-:Y:S02]  /*44d0*/  P2R R31, PR, RZ, 0x2 ;  /* 0x00000002ff1f7803 */ /* 0x000fe40000000000 */
[----:B------:R-:W-:-:S02]  /*44e0*/  ISETP.NE.AND P1, PT, R42, RZ, PT ;  /* 0x000000ff2a00720c */ /* 0x000fc40003f25270 */
[----:B------:R-:W-:Y:S02]  /*44f0*/  SEL R40, R34, 0x5, P6 ;  /* 0x0000000522287807 */ /* 0x000fe40003000000 */
[----:B------:R-:W-:Y:S02]  /*4500*/  ISETP.NE.AND P6, PT, R77, RZ, PT ;  /* 0x000000ff4d00720c */ /* 0x000fe40003fc5270 */
[----:B------:R-:W-:Y:S02]  /*4510*/  SEL R34, R30, 0x6, P0 ;  /* 0x000000061e227807 */ /* 0x000fe40000000000 */
[----:B------:R-:W-:Y:S02]  /*4520*/  P2R R30, PR, RZ, 0x2 ;  /* 0x00000002ff1e7803 */ /* 0x000fe40000000000 */
[----:B------:R-:W-:Y:S02]  /*4530*/  ISETP.NE.AND P1, PT, R110, RZ, PT ;  /* 0x000000ff6e00720c */ /* 0x000fe40003f25270 */
[----:B------:R-:W-:-:S02]  /*4540*/  SEL R8, R8, 0x6, P6 ;  /* 0x0000000608087807 */ /* 0x000fc40003000000 */
[----:B------:R-:W-:Y:S02]  /*4550*/  ISETP.NE.AND P6, PT, R78, RZ, PT ;  /* 0x000000ff4e00720c */ /* 0x000fe40003fc5270 */
[----:B------:R-:W-:Y:S02]  /*4560*/  SEL R33, R33, 0x6, P1 ;  /* 0x0000000621217807 */ /* 0x000fe40000800000 */
[----:B------:R-:W-:Y:S02]  /*4570*/  ISETP.NE.AND P1, PT, R30, RZ, PT ;  /* 0x000000ff1e00720c */ /* 0x000fe40003f25270 */
[----:B------:R-:W-:Y:S02]  /*4580*/  SEL R9, R9, 0x6, P6 ;  /* 0x0000000609097807 */ /* 0x000fe40003000000 */
        /* <DEDUP_REMOVED lines=15> */
[----:B------:R-:W-:Y:S02]  /*4680*/  P2R R64, PR, RZ, 0x40 ;  /* 0x00000040ff407803 */ /* 0x000fe40000000000 */
[----:B------:R-:W-:Y:S02]  /*4690*/  ISETP.NE.AND P6, PT, R141, RZ, PT ;  /* 0x000000ff8d00720c */ /* 0x000fe40003fc5270 */
[----:B------:R-:W-:Y:S02]  /*46a0*/  SEL R21, R21, 0x7, P1 ;  /* 0x0000000715157807 */ /* 0x000fe40000800000 */
[----:B------:R-:W-:Y:S02]  /*46b0*/  ISETP.NE.AND P1, PT, R51, RZ, PT ;  /* 0x000000ff3300720c */ /* 0x000fe40003f25270 */
[----:B------:R-:W-:-:S02]  /*46c0*/  P2R R63, PR, RZ, 0x40 ;  /* 0x00000040ff3f7803 */ /* 0x000fc40000000000 */
[----:B------:R-:W-:Y:S02]  /*46d0*/  ISETP.NE.AND P6, PT, R139, RZ, PT ;  /* 0x000000ff8b00720c */ /* 0x000fe40003fc5270 */
[----:B------:R-:W-:Y:S02]  /*46e0*/  SEL R20, R20, 0x7, P1 ;  /* 0x0000000714147807 */ /* 0x000fe40000800000 */
[----:B------:R-:W-:Y:S02]  /*46f0*/  ISETP.NE.AND P1, PT, R52, RZ, PT ;  /* 0x000000ff3400720c */ /* 0x000fe40003f25270 */
[----:B------:R-:W-:Y:S02]  /*4700*/  P2R R62, PR, RZ, 0x40 ;  /* 0x00000040ff3e7803 */ /* 0x000fe40000000000 */
[----:B------:R-:W-:Y:S02]  /*4710*/  ISETP.NE.AND P6, PT, R138, RZ, PT ;  /* 0x000000ff8a00720c */ /* 0x000fe40003fc5270 */
[----:B------:R-:W-:-:S02]  /*4720*/  SEL R9, R9, 0x7, P1 ;  /* 0x0000000709097807 */ /* 0x000fc40000800000 */
[----:B------:R-:W-:Y:S02]  /*4730*/  ISETP.NE.AND P1, PT, R53, RZ, PT ;  /* 0x000000ff3500720c */ /* 0x000fe40003f25270 */
[----:B------:R-:W-:Y:S02]  /*4740*/  ISETP.NE.AND P3, PT, R97, RZ, PT ;  /* 0x000000ff6100720c */ /* 0x000fe40003f65270 */
[----:B------:R-:W-:Y:S02]  /*4750*/  P2R R43, PR, RZ, 0x40 ;  /* 0x00000040ff2b7803 */ /* 0x000fe40000000000 */
[----:B------:R-:W-:Y:S02]  /*4760*/  ISETP.NE.AND P6, PT, R133, RZ, PT ;  /* 0x000000ff8500720c */ /* 0x000fe40003fc5270 */
[----:B------:R-:W-:Y:S01]  /*4770*/  SEL R8, R8, 0x7, P1 ;  /* 0x0000000708087807 */ /* 0x000fe20000800000 */
[----:B------:R-:W1:Y:S01]  /*4780*/  S2R R68, SR_TID.X ;  /* 0x0000000000447919 */ /* 0x000e620000002100 */
[----:B------:R-:W-:-:S02]  /*4790*/  SEL R29, R29, 0x6, P3 ;  /* 0x000000061d1d7807 */ /* 0x000fc40001800000 */
[----:B------:R-:W-:Y:S02]  /*47a0*/  ISETP.NE.AND P1, PT, R55, RZ, PT ;  /* 0x000000ff3700720c */ /* 0x000fe40003f25270 */
[----:B------:R-:W-:Y:S02]  /*47b0*/  ISETP.NE.AND P4, PT, R96, RZ, PT ;  /* 0x000000ff6000720c */ /* 0x000fe40003f85270 */
[----:B------:R-:W-:Y:S02]  /*47c0*/  P2R R42, PR, RZ, 0x40 ;  /* 0x00000040ff2a7803 */ /* 0x000fe40000000000 */
[----:B------:R-:W-:Y:S02]  /*47d0*/  ISETP.NE.AND P6, PT, R132, RZ, PT ;  /* 0x000000ff8400720c */ /* 0x000fe40003fc5270 */
[----:B------:R-:W-:Y:S02]  /*47e0*/  SEL R29, R29, 0x7, P1 ;  /* 0x000000071d1d7807 */ /* 0x000fe40000800000 */
[----:B------:R-:W-:-:S02]  /*47f0*/  SEL R28, R28, 0x6, P4 ;  /* 0x000000061c1c7807 */ /* 0x000fc40002000000 */
[----:B------:R-:W-:Y:S02]  /*4800*/  ISETP.NE.AND P1, PT, R56, RZ, PT ;  /* 0x000000ff3800720c */ /* 0x000fe40003f25270 */
[----:B------:R-:W-:Y:S02]  /*4810*/  ISETP.NE.AND P5, PT, R95, RZ, PT ;  /* 0x000000ff5f00720c */ /* 0x000fe40003fa5270 */
[----:B------:R-:W-:Y:S02]  /*4820*/  SEL R38, R38, 0x7, P6 ;  /* 0x0000000726267807 */ /* 0x000fe40003000000 */
[----:B------:R-:W-:Y:S02]  /*4830*/  ISETP.NE.AND P6, PT, R42, RZ, PT ;  /* 0x000000ff2a00720c */ /* 0x000fe40003fc5270 */
[----:B------:R-:W-:Y:S02]  /*4840*/  SEL R28, R28, 0x7, P1 ;  /* 0x000000071c1c7807 */ /* 0x000fe40000800000 */
[----:B------:R-:W-:-:S02]  /*4850*/  SEL R23, R23, 0x6, P5 ;  /* 0x0000000617177807 */ /* 0x000fc40002800000 */
[----:B------:R-:W-:Y:S02]  /*4860*/  ISETP.NE.AND P1, PT, R57, RZ, PT ;  /* 0x000000ff3900720c */ /* 0x000fe40003f25270 */
[----:B------:R-:W-:Y:S02]  /*4870*/  SEL R40, R40, 0x7, P6 ;  /* 0x0000000728287807 */ /* 0x000fe40003000000 */
[----:B------:R-:W-:Y:S01]  /*4880*/  ISETP.NE.AND P6, PT, R43, RZ, PT ;  /* 0x000000ff2b00720c */ /* 0x000fe20003fc5270 */
[----:B------:R-:W2:Y:S01]  /*4890*/  S2UR UR5, SR_CgaCtaId ;  /* 0x00000000000579c3 */ /* 0x000ea20000008800 */
[----:B------:R-:W-:Y:S02]  /*48a0*/  SEL R30, R23, 0x7, P1 ;  /* 0x00000007171e7807 */ /* 0x000fe40000800000 */
[----:B------:R-:W-:Y:S02]  /*48b0*/  ISETP.NE.AND P1, PT, R58, RZ, PT ;  /* 0x000000ff3a00720c */ /* 0x000fe40003f25270 */
[----:B------:R-:W-:-:S02]  /*48c0*/  SEL R23, R21, 0x8, P6 ;  /* 0x0000000815177807 */ /* 0x000fc40003000000 */
[----:B------:R-:W-:Y:S02]  /*48d0*/  ISETP.NE.AND P6, PT, R62, RZ, PT ;  /* 0x000000ff3e00720c */ /* 0x000fe40003fc5270 */
[----:B------:R-:W-:Y:S02]  /*48e0*/  SEL R31, R22, 0x7, P1 ;  /* 0x00000007161f7807 */ /* 0x000fe40000800000 */
[----:B------:R-:W-:Y:S02]  /*48f0*/  ISETP.NE.AND P1, PT, R59, RZ, PT ;  /* 0x000000ff3b00720c */ /* 0x000fe40003f25270 */
[----:B------:R-:W-:Y:S02]  /*4900*/  ISETP.NE.AND P2, PT, R127, RZ, PT ;  /* 0x000000ff7f00720c */ /* 0x000fe40003f45270 */
[----:B------:R-:W-:Y:S02]  /*4910*/  SEL R22, R20, 0x8, P6 ;  /* 0x0000000814167807 */ /* 0x000fe40003000000 */
[----:B------:R-:W-:-:S02]  /*4920*/  ISETP.NE.AND P6, PT, R63, RZ, PT ;  /* 0x000000ff3f00720c */ /* 0x000fc40003fc5270 */
[----:B------:R-:W-:Y:S02]  /*4930*/  SEL R33, R33, 0x7, P1 ;  /* 0x0000000721217807 */ /* 0x000fe40000800000 */
[----:B------:R-:W-:Y:S02]  /*4940*/  SEL R32, R32, 0x6, P2 ;  /* 0x0000000620207807 */ /* 0x000fe40001000000 */
[----:B------:R-:W-:Y:S02]  /*4950*/  ISETP.NE.AND P1, PT, R60, RZ, PT ;  /* 0x000000ff3c00720c */ /* 0x000fe40003f25270 */
[----:B------:R-:W-:Y:S02]  /*4960*/  SEL R21, R9, 0x8, P6 ;  /* 0x0000000809157807 */ /* 0x000fe40003000000 */
[----:B------:R-:W-:Y:S02]  /*4970*/  ISETP.NE.AND P6, PT, R64, RZ, PT ;  /* 0x000000ff4000720c */ /* 0x000fe40003fc5270 */
[----:B------:R-:W-:-:S02]  /*4980*/  SEL R32, R32, 0x7, P1 ;  /* 0x0000000720207807 */ /* 0x000fc40000800000 */
[----:B------:R-:W-:Y:S02]  /*4990*/  ISETP.NE.AND P2, PT, R128, RZ, PT ;  /* 0x000000ff8000720c */ /* 0x000fe40003f45270 */
[----:B------:R-:W-:Y:S01]  /*49a0*/  ISETP.NE.AND P1, PT, R61, RZ, PT ;  /* 0x000000ff3d00720c */ /* 0x000fe20003f25270 */
[----:B------:R-:W-:Y:S01]  /*49b0*/  IMAD.SHL.U32 R9, R10, 0x4, RZ ;  /* 0x000000040a097824 */ /* 0x000fe200078e00ff */
[----:B------:R-:W-:Y:S02]  /*49c0*/  SEL R20, R8, 0x8, P6 ;  /* 0x0000000808147807 */ /* 0x000fe40003000000 */
[----:B------:R-:W-:Y:S01]  /*49d0*/  SHF.R.U32.HI R8, RZ, 0x4, R10 ;  /* 0x00000004ff087819 */ /* 0x000fe2000001160a */
[----:B-1----:R-:W-:Y:S01]  /*49e0*/  IMAD.SHL.U32 R10, R68, 0x400, RZ ;  /* 0x00000400440a7824 */ /* 0x002fe200078e00ff */
[----:B------:R-:W-:Y:S02]  /*49f0*/  SEL R35, R35, 0x7, P1 ;  /* 0x0000000723237807 */ /* 0x000fe40000800000 */
[----:B------:R-:W-:-:S02]  /*4a00*/  SEL R34, R34, 0x7, P2 ;  /* 0x0000000722227807 */ /* 0x000fc40001000000 */
[----:B------:R-:W-:Y:S01]  /*4a10*/  ISETP.NE.AND P1, PT, R41, RZ, PT ;  /* 0x000000ff2900720c */ /* 0x000fe20003f25270 */
[----:B------:R-:W-:Y:S01]  /*4a20*/  IMAD.SHL.U32 R41, R68, 0x4, RZ ;  /* 0x0000000444297824 */ /* 0x000fe200078e00ff */
[----:B------:R-:W-:Y:S01]  /*4a30*/  ISETP.NE.AND P2, PT, R39, RZ, PT ;  /* 0x000000ff2700720c */ /* 0x000fe20003f45270 */
[----:B------:R-:W-:Y:S01]  /*4a40*/  UMOV UR4, 0x400 ;  /* 0x0000040000047882 */ /* 0x000fe20000000000 */
[----:B------:R-:W-:Y:S01]  /*4a50*/  SHF.R.U32.HI R39, RZ, 0x2, R68 ;  /* 0x00000002ff277819 */ /* 0x000fe20000011644 */
[----:B--2---:R-:W-:Y:S01]  /*4a60*/  UPRMT UR4, UR5, 0x654, UR4 ;  /* 0x0000065405047896 */ /* 0x004fe20008000004 */
[----:B------:R-:W-:Y:S02]  /*4a70*/  LOP3.LUT R10, R10, 0xc00, RZ, 0xc0, !PT ;  /* 0x00000c000a0a7812 */ /* 0x000fe400078ec0ff */
[----:B------:R-:W-:Y:S02]  /*4a80*/  ISETP.NE.AND P5, PT, R147, RZ, PT ;  /* 0x000000ff9300720c */ /* 0x000fe40003fa5270 */
[----:B------:R-:W-:-:S02]  /*4a90*/  ISETP.NE.AND P4, PT, R149, RZ, PT ;  /* 0x000000ff9500720c */ /* 0x000fc40003f85270 */
[----:B------:R-:W-:Y:S02]  /*4aa0*/  ISETP.NE.AND P0, PT, R153, RZ, PT ;  /* 0x000000ff9900720c */ /* 0x000fe40003f05270 */
[----:B------:R-:W-:Y:S02]  /*4ab0*/  SGXT.U32 R8, R8, 0x4 ;  /* 0x000000040808781a */ /* 0x000fe40000000000 */
[----:B------:R-:W-:Y:S02]  /*4ac0*/  SGXT.U32 R39, R39, 0x6 ;  /* 0x000000062727781a */ /* 0x000fe40000000000 */
[----:B------:R-:W-:Y:S02]  /*4ad0*/  LOP3.LUT R0, R0, 0x3c, R9, 0xf8, !PT ;  /* 0x0000003c00007812 */ /* 0x000fe400078ef809 */
[----:B------:R-:W-:Y:S02]  /*4ae0*/  LOP3.LUT R9, R41, 0x3fc, RZ, 0xc0, !PT ;  /* 0x000003fc29097812 */ /* 0x000fe400078ec0ff */
[----:B------:R-:W-:-:S02]  /*4af0*/  LOP3.LUT R41, R10, 0x40, RZ, 0xfc, !PT ;  /* 0x000000400a297812 */ /* 0x000fc400078efcff */
[----:B------:R-:W-:Y:S02]  /*4b00*/  ISETP.NE.AND P3, PT, R152, RZ, PT ;  /* 0x000000ff9800720c */ /* 0x000fe40003f65270 */
[----:B------:R-:W-:Y:S02]  /*4b10*/  SEL R29, R29, 0x8, P5 ;  /* 0x000000081d1d7807 */ /* 0x000fe40002800000 */
[----:B------:R-:W-:Y:S02]  /*4b20*/  SEL R28, R28, 0x8, P4 ;  /* 0x000000081c1c7807 */ /* 0x000fe40002000000 */
[----:B------:R-:W-:Y:S02]  /*4b30*/  SEL R31, R31, 0x8, P0 ;  /* 0x000000081f1f7807 */ /* 0x000fe40000000000 */
[----:B------:R-:W-:Y:S02]  /*4b40*/  LOP3.LUT R11, R11, R8, RZ, 0xfc, !PT ;  /* 0x000000080b0b7212 */ /* 0x000fe400078efcff */
[----:B------:R-:W-:-:S02]  /*4b50*/  LOP3.LUT R42, R10, 0x80, RZ, 0xfc, !PT ;  /* 0x000000800a2a7812 */ /* 0x000fc400078efcff */
[----:B------:R-:W-:Y:S02]  /*4b60*/  ISETP.NE.AND P6, PT, R54, RZ, PT ;  /* 0x000000ff3600720c */ /* 0x000fe40003fc5270 */
[----:B------:R-:W-:Y:S02]  /*4b70*/  ISETP.NE.AND P5, PT, R50, RZ, PT ;  /* 0x000000ff3200720c */ /* 0x000fe40003fa5270 */
[----:B------:R-:W-:Y:S02]  /*4b80*/  ISETP.NE.AND P4, PT, R48, RZ, PT ;  /* 0x000000ff3000720c */ /* 0x000fe40003f85270 */
[----:B------:R-:W-:Y:S02]  /*4b90*/  ISETP.NE.AND P0, PT, R46, RZ, PT ;  /* 0x000000ff2e00720c */ /* 0x000fe40003f05270 */
[C---:B------:R-:W-:Y:S02]  /*4ba0*/  LOP3.LUT R8, R10.reuse, R39, RZ, 0xfc, !PT ;  /* 0x000000270a087212 */ /* 0x040fe400078efcff */
[----:B------:R-:W-:-:S02]  /*4bb0*/  LOP3.LUT R44, R10, 0xc0, RZ, 0xfc, !PT ;  /* 0x000000c00a2c7812 */ /* 0x000fc400078efcff */
[C---:B------:R-:W-:Y:S02]  /*4bc0*/  LEA.HI R39, R10.reuse, UR4, RZ, 0x1e ;  /* 0x000000040a277c11 */ /* 0x040fe4000f8ff0ff */
[C---:B------:R-:W-:Y:S02]  /*4bd0*/  LOP3.LUT R46, R10.reuse, 0x100, RZ, 0xfc, !PT ;  /* 0x000001000a2e7812 */ /* 0x040fe400078efcff */
[C---:B------:R-:W-:Y:S02]  /*4be0*/  LOP3.LUT R48, R10.reuse, 0x140, RZ, 0xfc, !PT ;  /* 0x000001400a307812 */ /* 0x040fe400078efcff */
[C---:B------:R-:W-:Y:S02]  /*4bf0*/  LOP3.LUT R50, R10.reuse, 0x180, RZ, 0xfc, !PT ;  /* 0x000001800a327812 */ /* 0x040fe400078efcff */
[C---:B------:R-:W-:Y:S02]  /*4c00*/  LOP3.LUT R52, R10.reuse, 0x1c0, RZ, 0xfc, !PT ;  /* 0x000001c00a347812 */ /* 0x040fe400078efcff */
[----:B------:R-:W-:-:S02]  /*4c10*/  LOP3.LUT R54, R10, 0x200, RZ, 0xfc, !PT ;  /* 0x000002000a367812 */ /* 0x000fc400078efcff */
[C---:B------:R-:W-:Y:S02]  /*4c20*/  LOP3.LUT R56, R10.reuse, 0x240, RZ, 0xfc, !PT ;  /* 0x000002400a387812 */ /* 0x040fe400078efcff */
[C---:B------:R-:W-:Y:S02]  /*4c30*/  LOP3.LUT R58, R10.reuse, 0x280, RZ, 0xfc, !PT ;  /* 0x000002800a3a7812 */ /* 0x040fe400078efcff */
[C---:B------:R-:W-:Y:S02]  /*4c40*/  LOP3.LUT R60, R10.reuse, 0x2c0, RZ, 0xfc, !PT ;  /* 0x000002c00a3c7812 */ /* 0x040fe400078efcff */
[C---:B------:R-:W-:Y:S02]  /*4c50*/  LOP3.LUT R62, R10.reuse, 0x300, RZ, 0xfc, !PT ;  /* 0x000003000a3e7812 */ /* 0x040fe400078efcff */
[C---:B------:R-:W-:Y:S02]  /*4c60*/  LOP3.LUT R64, R10.reuse, 0x340, RZ, 0xfc, !PT ;  /* 0x000003400a407812 */ /* 0x040fe400078efcff */
[----:B------:R-:W-:-:S02]  /*4c70*/  LOP3.LUT R66, R10, 0x380, RZ, 0xfc, !PT ;  /* 0x000003800a427812 */ /* 0x000fc400078efcff */
[----:B------:R-:W-:Y:S02]  /*4c80*/  LOP3.LUT R10, R10, 0x3c0, RZ, 0xfc, !PT ;  /* 0x000003c00a0a7812 */ /* 0x000fe400078efcff */
[----:B------:R-:W-:Y:S02]  /*4c90*/  LEA.HI R41, R41, UR4, RZ, 0x1e ;  /* 0x0000000429297c11 */ /* 0x000fe4000f8ff0ff */
[----:B------:R-:W-:Y:S02]  /*4ca0*/  SEL R30, R30, 0x8, P3 ;  /* 0x000000081e1e7807 */ /* 0x000fe40001800000 */
[----:B------:R-:W-:Y:S02]  /*4cb0*/  LEA.HI R43, R42, UR4, RZ, 0x1e ;  /* 0x000000042a2b7c11 */ /* 0x000fe4000f8ff0ff */
[----:B------:R-:W-:Y:S02]  /*4cc0*/  ISETP.NE.AND P3, PT, R47, RZ, PT ;  /* 0x000000ff2f00720c */ /* 0x000fe40003f65270 */
[----:B------:R-:W-:Y:S01]  /*4cd0*/  LEA.HI R45, R44, UR4, RZ, 0x1e ;  /* 0x000000042c2d7c11 */ /* 0x000fe2000f8ff0ff */
[----:B------:R-:W-:Y:S01]  /*4ce0*/  IMAD R39, R8, 0x4, R39 ;  /* 0x0000000408277824 */ /* 0x000fe200078e0227 */
[----:B------:R-:W-:-:S02]  /*4cf0*/  LEA.HI R47, R46, UR4, RZ, 0x1e ;  /* 0x000000042e2f7c11 */ /* 0x000fc4000f8ff0ff */
[----:B------:R-:W-:Y:S02]  /*4d00*/  LEA.HI R49, R48, UR4, RZ, 0x1e ;  /* 0x0000000430317c11 */ /* 0x000fe4000f8ff0ff */
[----:B------:R-:W-:Y:S01]  /*4d10*/  LEA.HI R69, R10, UR4, RZ, 0x1e ;  /* 0x000000040a457c11 */ /* 0x000fe2000f8ff0ff */
[----:B------:R-:W-:Y:S01]  /*4d20*/  IMAD R10, R8, 0x4, R41 ;  /* 0x00000004080a7824 */ /* 0x000fe200078e0229 */
        /* <DEDUP_REMOVED lines=9> */
[----:B------:R1:W-:Y:S01]  /*4dc0*/  STS [R39], R24 ;  /* 0x0000001827007388 */ /* 0x0003e20000000800 */
[----:B------:R-:W-:Y:S01]  /*4dd0*/  LEA.HI R61, R60, UR4, RZ, 0x1e ;  /* 0x000000043c3d7c11 */ /* 0x000fe2000f8ff0ff */
[----:B------:R-:W-:Y:S01]  /*4de0*/  IMAD R51, R8, 0x4, R51 ;  /* 0x0000000408337824 */ /* 0x000fe200078e0233 */
[----:B------:R-:W-:Y:S01]  /*4df0*/  LEA.HI R63, R62, UR4, RZ, 0x1e ;  /* 0x000000043e3f7c11 */ /* 0x000fe2000f8ff0ff */
[----:B------:R-:W-:Y:S01]  /*4e00*/  STS [R10+0x100], R25 ;  /* 0x000100190a007388 */ /* 0x000fe20000000800 */
[----:B------:R-:W-:Y:S01]  /*4e10*/  IMAD R46, R8, 0x4, R53 ;  /* 0x00000004082e7824 */ /* 0x000fe200078e0235 */
[----:B------:R-:W-:Y:S01]  /*4e20*/  LEA.HI R65, R64, UR4, RZ, 0x1e ;  /* 0x0000000440417c11 */ /* 0x000fe2000f8ff0ff */
[----:B------:R-:W-:Y:S01]  /*4e30*/  IMAD R55, R8, 0x4, R55 ;  /* 0x0000000408377824 */ /* 0x000fe200078e0237 */
[----:B------:R-:W-:Y:S01]  /*4e40*/  STS [R43+0x200], R26 ;  /* 0x0002001a2b007388 */ /* 0x000fe20000000800 */
[----:B------:R-:W-:Y:S01]  /*4e50*/  LEA.HI R67, R66, UR4, RZ, 0x1e ;  /* 0x0000000442437c11 */ /* 0x000fe2000f8ff0ff */
[----:B------:R-:W-:-:S02]  /*4e60*/  IMAD R48, R8, 0x4, R57 ;  /* 0x0000000408307824 */ /* 0x000fc400078e0239 */
[----:B------:R-:W-:Y:S01]  /*4e70*/  STS [R42+0x300], R27 ;  /* 0x0003001b2a007388 */ /* 0x000fe20000000800 */
[----:B------:R-:W-:-:S03]  /*4e80*/  IMAD R59, R8, 0x4, R59 ;  /* 0x00000004083b7824 */ /* 0x000fc600078e023b */
[----:B------:R-:W-:Y:S01]  /*4e90*/  STS [R47+0x400], R4 ;  /* 0x000400042f007388 */ /* 0x000fe20000000800 */
[----:B------:R-:W-:-:S03]  /*4ea0*/  IMAD R50, R8, 0x4, R61 ;  /* 0x0000000408327824 */ /* 0x000fc600078e023d */
[----:B------:R2:W-:Y:S01]  /*4eb0*/  STS [R44+0x500], R5 ;  /* 0x000500052c007388 */ /* 0x0005e20000000800 */
[----:B------:R-:W-:-:S03]  /*4ec0*/  IMAD R63, R8, 0x4, R63 ;  /* 0x00000004083f7824 */ /* 0x000fc600078e023f */
[----:B------:R-:W-:Y:S01]  /*4ed0*/  STS [R51+0x600], R6 ;  /* 0x0006000633007388 */ /* 0x000fe20000000800 */
[----:B------:R-:W-:-:S03]  /*4ee0*/  IMAD R52, R8, 0x4, R65 ;  /* 0x0000000408347824 */ /* 0x000fc600078e0241 */
[----:B------:R-:W-:Y:S01]  /*4ef0*/  STS [R46+0x700], R7 ;  /* 0x000700072e007388 */ /* 0x000fe20000000800 */
[----:B------:R-:W-:-:S03]  /*4f00*/  IMAD R67, R8, 0x4, R67 ;  /* 0x0000000408437824 */ /* 0x000fc600078e0243 */
[----:B------:R3:W-:Y:S01]  /*4f10*/  STS [R55+0x800], R12 ;  /* 0x0008000c37007388 */ /* 0x0007e20000000800 */
[----:B------:R-:W-:-:S03]  /*4f20*/  IMAD R54, R8, 0x4, R69 ;  /* 0x0000000408367824 */ /* 0x000fc600078e0245 */
[----:B------:R4:W-:Y:S04]  /*4f30*/  STS [R48+0x900], R13 ;  /* 0x0009000d30007388 */ /* 0x0009e80000000800 */
[----:B------:R-:W-:Y:S04]  /*4f40*/  STS [R59+0xa00], R14 ;  /* 0x000a000e3b007388 */ /* 0x000fe80000000800 */
[----:B------:R-:W-:Y:S04]  /*4f50*/  STS [R50+0xb00], R15 ;  /* 0x000b000f32007388 */ /* 0x000fe80000000800 */
[----:B------:R-:W-:Y:S04]  /*4f60*/  STS [R63+0xc00], R16 ;  /* 0x000c00103f007388 */ /* 0x000fe80000000800 */
[----:B------:R-:W-:Y:S04]  /*4f70*/  STS [R52+0xd00], R17 ;  /* 0x000d001134007388 */ /* 0x000fe80000000800 */
[----:B------:R-:W-:Y:S04]  /*4f80*/  STS [R67+0xe00], R18 ;  /* 0x000e001243007388 */ /* 0x000fe80000000800 */
[----:B------:R-:W-:Y:S01]  /*4f90*/  STS [R54+0xf00], R19 ;  /* 0x000f001336007388 */ /* 0x000fe20000000800 */
[----:B------:R-:W-:-:S02]  /*4fa0*/  LOP3.LUT R8, R9, 0x400, RZ, 0xfc, !PT ;  /* 0x0000040009087812 */ /* 0x000fc400078efcff */
[C---:B------:R-:W-:Y:S02]  /*4fb0*/  LOP3.LUT R45, R9.reuse, 0x800, RZ, 0xfc, !PT ;  /* 0x00000800092d7812 */ /* 0x040fe400078efcff */
[----:B------:R-:W-:Y:S02]  /*4fc0*/  LOP3.LUT R49, R9, 0xc00, RZ, 0xfc, !PT ;  /* 0x00000c0009317812 */ /* 0x000fe400078efcff */
[----:B------:R-:W-:Y:S02]  /*4fd0*/  SHF.R.U32.HI R41, RZ, 0x2, R8 ;  /* 0x00000002ff297819 */ /* 0x000fe40000011608 */
[----:B------:R-:W-:Y:S02]  /*4fe0*/  LOP3.LUT R8, R68, 0xf0, RZ, 0xc0, !PT ;  /* 0x000000f044087812 */ /* 0x000fe400078ec0ff */
[----:B------:R-:W-:Y:S02]  /*4ff0*/  SHF.R.U32.HI R45, RZ, 0x2, R45 ;  /* 0x00000002ff2d7819 */ /* 0x000fe4000001162d */
[----:B------:R-:W-:-:S02]  /*5000*/  SHF.R.U32.HI R49, RZ, 0x2, R49 ;  /* 0x00000002ff317819 */ /* 0x000fc40000011631 */
[----:B------:R-:W-:Y:S01]  /*5010*/  LOP3.LUT R41, R41, 0x1f0, RZ, 0xc0, !PT ;  /* 0x000001f029297812 */ /* 0x000fe200078ec0ff */
[----:B------:R-:W-:Y:S01]  /*5020*/  VIADD R8, R8, UR4 ;  /* 0x0000000408087c36 */ /* 0x000fe20008000000 */
[----:B------:R-:W-:Y:S02]  /*5030*/  LOP3.LUT R45, R45, 0x2f0, RZ, 0xc0, !PT ;  /* 0x000002f02d2d7812 */ /* 0x000fe400078ec0ff */
[----:B------:R-:W-:Y:S01]  /*5040*/  LOP3.LUT R49, R49, 0x3f0, RZ, 0xc0, !PT ;  /* 0x000003f031317812 */ /* 0x000fe200078ec0ff */
[----:B------:R-:W-:Y:S02]  /*5050*/  VIADD R56, R41, UR4 ;  /* 0x0000000429387c36 */ /* 0x000fe40008000000 */
[----:B-1----:R-:W-:Y:S01]  /*5060*/  IMAD R24, R9, 0x4, R8 ;  /* 0x0000000409187824 */ /* 0x002fe200078e0208 */
[----:B------:R-:W-:Y:S01]  /*5070*/  BAR.SYNC.DEFER_BLOCKING 0x0 ;  /* 0x0000000000007b1d */ /* 0x000fe20000010000 */
[----:B------:R-:W-:Y:S02]  /*5080*/  VIADD R58, R45, UR4 ;  /* 0x000000042d3a7c36 */ /* 0x000fe40008000000 */
[----:B------:R-:W-:-:S02]  /*5090*/  VIADD R60, R49, UR4 ;  /* 0x00000004313c7c36 */ /* 0x000fc40008000000 */
[C---:B------:R-:W-:Y:S01]  /*50a0*/  IMAD R56, R9.reuse, 0x4, R56 ;  /* 0x0000000409387824 */ /* 0x040fe200078e0238 */
[----:B------:R-:W-:Y:S01]  /*50b0*/  SEL R36, R36, 0x7, P1 ;  /* 0x0000000724247807 */ /* 0x000fe20000800000 */
[----:B------:R-:W-:Y:S01]  /*50c0*/  IMAD R39, R9, 0x4, R58 ;  /* 0x0000000409277824 */ /* 0x000fe200078e023a */
[----:B------:R-:W-:Y:S01]  /*50d0*/  SEL R37, R37, 0x7, P2 ;  /* 0x0000000725257807 */ /* 0x000fe20001000000 */
[----:B------:R-:W-:Y:S02]  /*50e0*/  IMAD R60, R9, 0x4, R60 ;  /* 0x00000004093c7824 */ /* 0x000fe400078e023c */
[----:B------:R-:W-:Y:S01]  /*50f0*/  IMAD.HI R8, R0, 0x5397829d, RZ ;  /* 0x5397829d00087827 */ /* 0x000fe200078e02ff */
[----:B------:R-:W-:Y:S01]  /*5100*/  ISETP.NE.AND P1, PT, R137, RZ, PT ;  /* 0x000000ff8900720c */ /* 0x000fe20003f25270 */
[----:B------:R-:W-:-:S03]  /*5110*/  ULDC.64 UR4, c[0x0][0x220] ;  /* 0x0000880000047ab9 */ /* 0x000fc60000000a00 */
[----:B--2---:R-:W-:Y:S01]  /*5120*/  SHF.R.U32.HI R5, RZ, 0x1f, R8 ;  /* 0x0000001fff057819 */ /* 0x004fe20000011608 */
[----:B------:R-:W1:Y:S04]  /*5130*/  LDS.128 R24, [R24] ;  /* 0x0000000018187984 */ /* 0x000e680000000c00 */
[----:B------:R-:W2:Y:S04]  /*5140*/  LDS.128 R56, [R56+0x1000] ;  /* 0x0010000038387984 */ /* 0x000ea80000000c00 */
[----:B------:R-:W5:Y:S04]  /*5150*/  LDS.128 R44, [R39+0x2000] ;  /* 0x00200000272c7984 */ /* 0x000f680000000c00 */
[----:B------:R-:W1:Y:S01]  /*5160*/  LDS.128 R48, [R60+0x3000] ;  /* 0x003000003c307984 */ /* 0x000e620000000c00 */
[----:B------:R-:W-:-:S02]  /*5170*/  ISETP.NE.AND P2, PT, R140, RZ, PT ;  /* 0x000000ff8c00720c */ /* 0x000fc40003f45270 */
[----:B------:R-:W-:Y:S02]  /*5180*/  SEL R33, R33, 0x8, P1 ;  /* 0x0000000821217807 */ /* 0x000fe40000800000 */
[----:B------:R-:W-:Y:S02]  /*5190*/  LEA.HI.SX32 R5, R8, R5, 0x1a ;  /* 0x0000000508057211 */ /* 0x000fe400078fd2ff */
[----:B------:R-:W-:Y:S01]  /*51a0*/  ISETP.NE.AND P1, PT, R130, RZ, PT ;  /* 0x000000ff8200720c */ /* 0x000fe20003f25270 */
[----:B------:R-:W1:Y:S01]  /*51b0*/  LDC.64 R8, c[0x0][0x218] ;  /* 0x00008600ff087b82 */ /* 0x000e620000000a00 */
[----:B------:R-:W-:Y:S02]  /*51c0*/  SEL R32, R32, 0x8, P2 ;  /* 0x0000000820207807 */ /* 0x000fe40001000000 */
[----:B------:R-:W-:Y:S02]  /*51d0*/  ISETP.NE.AND P2, PT, R131, RZ, PT ;  /* 0x000000ff8300720c */ /* 0x000fe40003f45270 */
[----:B------:R-:W-:-:S02]  /*51e0*/  SEL R35, R35, 0x8, P1 ;  /* 0x0000000823237807 */ /* 0x000fc40000800000 */
[----:B------:R-:W-:Y:S02]  /*51f0*/  ISETP.GE.AND P1, PT, R0, 0x310, PT ;  /* 0x000003100000780c */ /* 0x000fe40003f26270 */
[----:B------:R-:W-:Y:S02]  /*5200*/  LOP3.LUT R4, R11, 0x10, RZ, 0xfc, !PT ;  /* 0x000000100b047812 */ /* 0x000fe400078efcff */
[----:B------:R-:W-:Y:S01]  /*5210*/  SEL R34, R34, 0x8, P2 ;  /* 0x0000000822227807 */ /* 0x000fe20001000000 */
[----:B---3--:R-:W-:Y:S01]  /*5220*/  IMAD R12, R3, 0x440, R2 ;  /* 0x00000440030c7824 */ /* 0x008fe200078e0202 */
[----:B------:R-:W-:Y:S01]  /*5230*/  ISETP.LT.AND P2, PT, R4, 0x440, !P1 ;  /* 0x000004400400780c */ /* 0x000fe20004f41270 */
[----:B------:R-:W-:Y:S01]  /*5240*/  IMAD R4, R5, -0xc4, R0 ;  /* 0xffffff3c05047824 */ /* 0x000fe200078e0200 */
[C---:B------:R-:W-:Y:S02]  /*5250*/  LOP3.LUT R2, R11.reuse, 0x20, RZ, 0xfc, !PT ;  /* 0x000000200b027812 */ /* 0x040fe400078efcff */
[----:B------:R-:W-:Y:S01]  /*5260*/  LOP3.LUT R0, R11, 0x30, RZ, 0xfc, !PT ;  /* 0x000000300b007812 */ /* 0x000fe200078efcff */
[----:B------:R-:W-:Y:S01]  /*5270*/  IMAD R4, R5, 0x63880, R4 ;  /* 0x0006388005047824 */ /* 0x000fe200078e0204 */
[----:B------:R-:W-:-:S02]  /*5280*/  SEL R37, R37, 0x8, P3 ;  /* 0x0000000825257807 */ /* 0x000fc40001800000 */
[----:B------:R-:W-:Y:S02]  /*5290*/  SEL R36, R36, 0x8, P4 ;  /* 0x0000000824247807 */ /* 0x000fe40002000000 */
[----:B------:R-:W-:Y:S02]  /*52a0*/  ISETP.LT.AND P3, PT, R2, 0x440, !P1 ;  /* 0x000004400200780c */ /* 0x000fe40004f61270 */
[----:B------:R-:W-:Y:S02]  /*52b0*/  ISETP.LT.AND P4, PT, R0, 0x440, !P1 ;  /* 0x000004400000780c */ /* 0x000fe40004f81270 */
[C---:B------:R-:W-:Y:S01]  /*52c0*/  ISETP.LT.AND P1, PT, R11.reuse, 0x440, !P1 ;  /* 0x000004400b00780c */ /* 0x040fe20004f21270 */
[----:B------:R-:W-:Y:S01]  /*52d0*/  IMAD R11, R11, 0xc4, R4 ;  /* 0x000000c40b0b7824 */ /* 0x000fe200078e0204 */
[----:B------:R-:W-:Y:S02]  /*52e0*/  SEL R3, R38, 0x8, P5 ;  /* 0x0000000826037807 */ /* 0x000fe40002800000 */
[----:B------:R-:W-:Y:S01]  /*52f0*/  SEL R40, R40, 0x8, P6 ;  /* 0x0000000828287807 */ /* 0x000fe20003000000 */
[----:B------:R-:W-:-:S02]  /*5300*/  VIADD R5, R11, 0xc40 ;  /* 0x00000c400b057836 */ /* 0x000fc40000000000 */
[----:B------:R-:W-:Y:S01]  /*5310*/  VIADD R7, R11, 0x1880 ;  /* 0x000018800b077836 */ /* 0x000fe20000000000 */
[----:B------:R-:W-:Y:S01]  /*5320*/  PRMT R40, R3, 0x3340, R40 ;  /* 0x0000334003287816 */ /* 0x000fe20000000028 */
[----:B01----:R-:W-:-:S04]  /*5330*/  IMAD.WIDE R2, R11, 0x4, R8 ;  /* 0x000000040b027825 */ /* 0x003fc800078e0208 */
[----:B----4-:R-:W-:Y:S02]  /*5340*/  VIADD R13, R11, 0x24c0 ;  /* 0x000024c00b0d7836 */ /* 0x010fe40000000000 */
[--C-:B------:R-:W-:Y:S01]  /*5350*/  IMAD.WIDE R4, R5, 0x4, R8.reuse ;  /* 0x0000000405047825 */ /* 0x100fe200078e0208 */
[----:B------:R0:W-:Y:S01]  /*5360*/  @P1 STG.E.128 desc[UR6][R2.64], R24 ;  /* 0x0000001802001986 */ /* 0x0001e2000c101d06 */
[----:B------:R-:W-:Y:S02]  /*5370*/  IADD3 R10, P1, R12, UR4, RZ ;  /* 0x000000040c0a7c10 */ /* 0x000fe4000ff3e0ff */
[----:B------:R-:W-:Y:S01]  /*5380*/  IMAD.WIDE R6, R7, 0x4, R8 ;  /* 0x0000000407067825 */ /* 0x000fe200078e0208 */
[----:B------:R-:W-:-:S03]  /*5390*/  PRMT R23, R23, 0x3340, R22 ;  /* 0x0000334017177816 */ /* 0x000fc60000000016 */
[----:B------:R-:W-:Y:S01]  /*53a0*/  IMAD.WIDE R8, R13, 0x4, R8 ;  /* 0x000000040d087825 */ /* 0x000fe200078e0208 */
[----:B------:R-:W-:Y:S01]  /*53b0*/  PRMT R20, R21, 0x3340, R20 ;  /* 0x0000334015147816 */ /* 0x000fe20000000014 */
[----:B--2---:R0:W-:Y:S01]  /*53c0*/  @P2 STG.E.128 desc[UR6][R4.64], R56 ;  /* 0x0000003804002986 */ /* 0x0041e2000c101d06 */
[----:B------:R-:W-:Y:S02]  /*53d0*/  PRMT R29, R29, 0x3340, R28 ;  /* 0x000033401d1d7816 */ /* 0x000fe4000000001c */
[----:B------:R-:W-:Y:S01]  /*53e0*/  PRMT R30, R30, 0x3340, R31 ;  /* 0x000033401e1e7816 */ /* 0x000fe2000000001f */
[----:B-----5:R0:W-:Y:S01]  /*53f0*/  @P3 STG.E.128 desc[UR6][R6.64], R44 ;  /* 0x0000002c06003986 */ /* 0x0201e2000c101d06 */
[----:B------:R-:W-:Y:S02]  /*5400*/  PRMT R33, R33, 0x3340, R32 ;  /* 0x0000334021217816 */ /* 0x000fe40000000020 */
[----:B------:R-:W-:Y:S01]  /*5410*/  PRMT R34, R35, 0x3340, R34 ;  /* 0x0000334023227816 */ /* 0x000fe20000000022 */
[----:B------:R0:W-:Y:S01]  /*5420*/  @P4 STG.E.128 desc[UR6][R8.64], R48 ;  /* 0x0000003008004986 */ /* 0x0001e2000c101d06 */
[----:B------:R-:W-:-:S02]  /*5430*/  PRMT R37, R37, 0x3340, R36 ;  /* 0x0000334025257816 */ /* 0x000fc40000000024 */
[----:B------:R-:W-:Y:S02]  /*5440*/  LEA.HI.X.SX32 R11, R12, UR5, 0x1, P1 ;  /* 0x000000050c0b7c11 */ /* 0x000fe400088f0eff */
[----:B------:R-:W-:Y:S02]  /*5450*/  PRMT R20, R23, 0x5410, R20 ;  /* 0x0000541017147816 */ /* 0x000fe40000000014 */
[----:B------:R-:W-:Y:S02]  /*5460*/  PRMT R21, R29, 0x5410, R30 ;  /* 0x000054101d157816 */ /* 0x000fe4000000001e */
[----:B------:R-:W-:Y:S02]  /*5470*/  PRMT R22, R33, 0x5410, R34 ;  /* 0x0000541021167816 */ /* 0x000fe40000000022 */
[----:B------:R-:W-:Y:S01]  /*5480*/  PRMT R23, R37, 0x5410, R40 ;  /* 0x0000541025177816 */ /* 0x000fe20000000028 */
[----:B0-----:R-:W-:Y:S06]  /*5490*/  @!P0 EXIT ;  /* 0x000000000000894d */ /* 0x001fec0003800000 */
[----:B------:R-:W-:Y:S01]  /*54a0*/  STG.E.128 desc[UR6][R10.64], R20 ;  /* 0x000000140a007986 */ /* 0x000fe2000c101d06 */
[----:B------:R-:W-:Y:S05]  /*54b0*/  EXIT ;  /* 0x000000000000794d */ /* 0x000fea0003800000 */
.L_x_0:
[----:B------:R-:W-:-:S00]  /*54c0*/  BRA `(.L_x_0) ;  /* 0xfffffffc00fc7947 */ /* 0x000fc0000383ffff */
[----:B------:R-:W-:-:S00]  /*54d0*/  NOP ;  /* 0x0000000000007918 */ /* 0x000fc00000000000 */
        /* <DEDUP_REMOVED lines=10> */
.L_x_1:


//--------------------- .nv.shared.triton_poi_fused_max_pool2d_with_indices_44 --------------------------
	.section	.nv.shared.triton_poi_fused_max_pool2d_with_indices_44,"aw",@nobits
	.sectionflags	@""
	.align	16
	.zero		1024


//--------------------- .nv.constant0.triton_poi_fused_max_pool2d_with_indices_44 --------------------------
	.section	.nv.constant0.triton_poi_fused_max_pool2d_with_indices_44,"a",@progbits
	.sectionflags	@""
	.align	4
.nv.constant0.triton_poi_fused_max_pool2d_with_indices_44:
	.zero		560
